//
// Generated by NVIDIA NVVM Compiler
//
// Compiler Build ID: CL-36424714
// Cuda compilation tools, release 13.0, V13.0.88
// Based on NVVM 20.0.0
//

.version 9.0
.target sm_100
.address_size 64

	// .globl	_Z11calc_momentiPiS_Pd
// sharedG has been demoted

.visible .entry _Z11calc_momentiPiS_Pd(
	.param .u32 _Z11calc_momentiPiS_Pd_param_0,
	.param .u64 .ptr .align 1 _Z11calc_momentiPiS_Pd_param_1,
	.param .u64 .ptr .align 1 _Z11calc_momentiPiS_Pd_param_2,
	.param .u64 .ptr .align 1 _Z11calc_momentiPiS_Pd_param_3
)
{
	.reg .pred 	%p<8>;
	.reg .b16 	%rs<5>;
	.reg .b32 	%r<193>;
	.reg .b64 	%rd<20>;
	.reg .b64 	%fd<78>;
	// demoted variable
	.shared .align 8 .b8 sharedG[20680];
	ld.param.u32 	%r28, [_Z11calc_momentiPiS_Pd_param_0];
	ld.param.u64 	%rd8, [_Z11calc_momentiPiS_Pd_param_1];
	ld.param.u64 	%rd6, [_Z11calc_momentiPiS_Pd_param_2];
	ld.param.u64 	%rd7, [_Z11calc_momentiPiS_Pd_param_3];
	cvta.to.global.u64 	%rd1, %rd8;
	mov.u32 	%r1, %ctaid.x;
	mov.u32 	%r2, %tid.x;
	add.s32 	%r3, %r28, -2;
	cvt.u16.u32 	%rs2, %r2;
	sub.s16 	%rs3, 2573, %rs2;
	mul.hi.u16 	%rs4, %rs3, 5958;
	and.b16  	%rs1, %rs4, 3;
	setp.eq.s16 	%p1, %rs1, 2;
	mov.u32 	%r187, %r2;
	@%p1 bra 	$L__BB0_3;
	cvt.u32.u16 	%r4, %rs1;
	mov.b32 	%r186, 0;
	mov.u32 	%r187, %r2;
$L__BB0_2:
	.pragma "nounroll";
	div.s32 	%r30, %r187, %r28;
	mul.lo.s32 	%r31, %r30, %r28;
	sub.s32 	%r32, %r187, %r31;
	add.s32 	%r33, %r3, %r30;
	rem.s32 	%r34, %r33, %r28;
	add.s32 	%r35, %r3, %r32;
	rem.s32 	%r36, %r35, %r28;
	mad.lo.s32 	%r37, %r34, %r28, %r36;
	mul.wide.s32 	%rd9, %r37, 4;
	add.s64 	%rd10, %rd1, %rd9;
	ld.global.u32 	%r38, [%rd10];
	cvt.rn.f64.s32 	%fd2, %r38;
	shl.b32 	%r39, %r187, 3;
	mov.u32 	%r40, sharedG;
	add.s32 	%r41, %r40, %r39;
	st.shared.f64 	[%r41], %fd2;
	add.s32 	%r187, %r187, 11;
	add.s32 	%r186, %r186, 1;
	xor.b32  	%r42, %r186, %r4;
	setp.ne.s32 	%p2, %r42, 2;
	@%p2 bra 	$L__BB0_2;
$L__BB0_3:
	shl.b32 	%r43, %r187, 3;
	mov.u32 	%r44, sharedG;
	add.s32 	%r45, %r43, %r44;
	add.s32 	%r188, %r45, 176;
$L__BB0_4:
	div.s32 	%r46, %r187, %r28;
	mul.lo.s32 	%r47, %r46, %r28;
	sub.s32 	%r48, %r187, %r47;
	add.s32 	%r49, %r3, %r46;
	rem.s32 	%r50, %r49, %r28;
	add.s32 	%r51, %r3, %r48;
	rem.s32 	%r52, %r51, %r28;
	mad.lo.s32 	%r53, %r50, %r28, %r52;
	mul.wide.s32 	%rd11, %r53, 4;
	add.s64 	%rd12, %rd1, %rd11;
	ld.global.u32 	%r54, [%rd12];
	cvt.rn.f64.s32 	%fd3, %r54;
	st.shared.f64 	[%r188+-176], %fd3;
	add.s32 	%r55, %r187, 11;
	div.s32 	%r56, %r55, %r28;
	mul.lo.s32 	%r57, %r56, %r28;
	sub.s32 	%r58, %r55, %r57;
	add.s32 	%r59, %r3, %r56;
	rem.s32 	%r60, %r59, %r28;
	add.s32 	%r61, %r3, %r58;
	rem.s32 	%r62, %r61, %r28;
	mad.lo.s32 	%r63, %r60, %r28, %r62;
	mul.wide.s32 	%rd13, %r63, 4;
	add.s64 	%rd14, %rd1, %rd13;
	ld.global.u32 	%r64, [%rd14];
	cvt.rn.f64.s32 	%fd4, %r64;
	st.shared.f64 	[%r188+-88], %fd4;
	add.s32 	%r65, %r187, 22;
	div.s32 	%r66, %r65, %r28;
	mul.lo.s32 	%r67, %r66, %r28;
	sub.s32 	%r68, %r65, %r67;
	add.s32 	%r69, %r3, %r66;
	rem.s32 	%r70, %r69, %r28;
	add.s32 	%r71, %r3, %r68;
	rem.s32 	%r72, %r71, %r28;
	mad.lo.s32 	%r73, %r70, %r28, %r72;
	mul.wide.s32 	%rd15, %r73, 4;
	add.s64 	%rd16, %rd1, %rd15;
	ld.global.u32 	%r74, [%rd16];
	cvt.rn.f64.s32 	%fd5, %r74;
	st.shared.f64 	[%r188], %fd5;
	add.s32 	%r75, %r187, 33;
	div.s32 	%r76, %r75, %r28;
	mul.lo.s32 	%r77, %r76, %r28;
	sub.s32 	%r78, %r75, %r77;
	add.s32 	%r79, %r3, %r76;
	rem.s32 	%r80, %r79, %r28;
	add.s32 	%r81, %r3, %r78;
	rem.s32 	%r82, %r81, %r28;
	mad.lo.s32 	%r83, %r80, %r28, %r82;
	mul.wide.s32 	%rd17, %r83, 4;
	add.s64 	%rd18, %rd1, %rd17;
	ld.global.u32 	%r84, [%rd18];
	cvt.rn.f64.s32 	%fd6, %r84;
	st.shared.f64 	[%r188+88], %fd6;
	add.s32 	%r188, %r188, 352;
	setp.lt.u32 	%p3, %r187, 2541;
	add.s32 	%r187, %r187, 44;
	@%p3 bra 	$L__BB0_4;
	mov.u32 	%r85, %ntid.x;
	mad.lo.s32 	%r86, %r1, %r85, %r2;
	setp.gt.s32 	%p4, %r86, 24298;
	@%p4 bra 	$L__BB0_13;
	cvta.to.global.u64 	%rd2, %rd7;
	mul.lo.s32 	%r88, %r2, 11;
	add.s32 	%r89, %r3, %r1;
	rem.s32 	%r90, %r89, %r28;
	mul.lo.s32 	%r15, %r90, %r28;
	add.s32 	%r91, %r89, 1;
	rem.s32 	%r92, %r91, %r28;
	mul.lo.s32 	%r16, %r92, %r28;
	add.s32 	%r93, %r28, %r1;
	rem.s32 	%r94, %r93, %r28;
	mul.lo.s32 	%r17, %r94, %r28;
	add.s32 	%r95, %r89, 3;
	rem.s32 	%r96, %r95, %r28;
	mul.lo.s32 	%r18, %r96, %r28;
	add.s32 	%r97, %r89, 4;
	rem.s32 	%r98, %r97, %r28;
	mul.lo.s32 	%r19, %r98, %r28;
	add.s32 	%r99, %r28, %r88;
	add.s32 	%r192, %r99, 2;
	mad.lo.s32 	%r190, %r28, %r1, %r88;
	cvta.to.global.u64 	%rd3, %rd6;
	mov.b32 	%r191, -2;
$L__BB0_7:
	mul.wide.s32 	%rd19, %r190, 4;
	add.s64 	%rd4, %rd3, %rd19;
	add.s64 	%rd5, %rd1, %rd19;
	add.s32 	%r100, %r192, -4;
	rem.s32 	%r101, %r100, %r28;
	add.s32 	%r102, %r15, %r101;
	shl.b32 	%r103, %r102, 3;
	mov.u32 	%r104, sharedG;
	add.s32 	%r105, %r104, %r103;
	ld.shared.f64 	%fd7, [%r105];
	ld.global.f64 	%fd8, [%rd2];
	fma.rn.f64 	%fd9, %fd7, %fd8, 0d0000000000000000;
	add.s32 	%r106, %r192, -3;
	rem.s32 	%r107, %r106, %r28;
	add.s32 	%r108, %r15, %r107;
	shl.b32 	%r109, %r108, 3;
	add.s32 	%r110, %r104, %r109;
	ld.shared.f64 	%fd10, [%r110];
	ld.global.f64 	%fd11, [%rd2+8];
	fma.rn.f64 	%fd12, %fd10, %fd11, %fd9;
	add.s32 	%r111, %r192, -2;
	rem.s32 	%r112, %r111, %r28;
	add.s32 	%r113, %r15, %r112;
	shl.b32 	%r114, %r113, 3;
	add.s32 	%r115, %r104, %r114;
	ld.shared.f64 	%fd13, [%r115];
	ld.global.f64 	%fd14, [%rd2+16];
	fma.rn.f64 	%fd15, %fd13, %fd14, %fd12;
	add.s32 	%r116, %r192, -1;
	rem.s32 	%r117, %r116, %r28;
	add.s32 	%r118, %r15, %r117;
	shl.b32 	%r119, %r118, 3;
	add.s32 	%r120, %r104, %r119;
	ld.shared.f64 	%fd16, [%r120];
	ld.global.f64 	%fd17, [%rd2+24];
	fma.rn.f64 	%fd18, %fd16, %fd17, %fd15;
	rem.s32 	%r121, %r192, %r28;
	add.s32 	%r122, %r15, %r121;
	shl.b32 	%r123, %r122, 3;
	add.s32 	%r124, %r104, %r123;
	ld.shared.f64 	%fd19, [%r124];
	ld.global.f64 	%fd20, [%rd2+32];
	fma.rn.f64 	%fd21, %fd19, %fd20, %fd18;
	add.s32 	%r125, %r16, %r101;
	shl.b32 	%r126, %r125, 3;
	add.s32 	%r127, %r104, %r126;
	ld.shared.f64 	%fd22, [%r127];
	ld.global.f64 	%fd23, [%rd2+40];
	fma.rn.f64 	%fd24, %fd22, %fd23, %fd21;
	add.s32 	%r128, %r16, %r107;
	shl.b32 	%r129, %r128, 3;
	add.s32 	%r130, %r104, %r129;
	ld.shared.f64 	%fd25, [%r130];
	ld.global.f64 	%fd26, [%rd2+48];
	fma.rn.f64 	%fd27, %fd25, %fd26, %fd24;
	add.s32 	%r131, %r16, %r112;
	shl.b32 	%r132, %r131, 3;
	add.s32 	%r133, %r104, %r132;
	ld.shared.f64 	%fd28, [%r133];
	ld.global.f64 	%fd29, [%rd2+56];
	fma.rn.f64 	%fd30, %fd28, %fd29, %fd27;
	add.s32 	%r134, %r16, %r117;
	shl.b32 	%r135, %r134, 3;
	add.s32 	%r136, %r104, %r135;
	ld.shared.f64 	%fd31, [%r136];
	ld.global.f64 	%fd32, [%rd2+64];
	fma.rn.f64 	%fd33, %fd31, %fd32, %fd30;
	add.s32 	%r137, %r16, %r121;
	shl.b32 	%r138, %r137, 3;
	add.s32 	%r139, %r104, %r138;
	ld.shared.f64 	%fd34, [%r139];
	ld.global.f64 	%fd35, [%rd2+72];
	fma.rn.f64 	%fd36, %fd34, %fd35, %fd33;
	add.s32 	%r140, %r17, %r101;
	shl.b32 	%r141, %r140, 3;
	add.s32 	%r142, %r104, %r141;
	ld.shared.f64 	%fd37, [%r142];
	ld.global.f64 	%fd38, [%rd2+80];
	fma.rn.f64 	%fd39, %fd37, %fd38, %fd36;
	add.s32 	%r143, %r17, %r107;
	shl.b32 	%r144, %r143, 3;
	add.s32 	%r145, %r104, %r144;
	ld.shared.f64 	%fd40, [%r145];
	ld.global.f64 	%fd41, [%rd2+88];
	fma.rn.f64 	%fd42, %fd40, %fd41, %fd39;
	add.s32 	%r146, %r17, %r117;
	shl.b32 	%r147, %r146, 3;
	add.s32 	%r148, %r104, %r147;
	ld.shared.f64 	%fd43, [%r148];
	ld.global.f64 	%fd44, [%rd2+104];
	fma.rn.f64 	%fd45, %fd43, %fd44, %fd42;
	add.s32 	%r149, %r17, %r121;
	shl.b32 	%r150, %r149, 3;
	add.s32 	%r151, %r104, %r150;
	ld.shared.f64 	%fd46, [%r151];
	ld.global.f64 	%fd47, [%rd2+112];
	fma.rn.f64 	%fd48, %fd46, %fd47, %fd45;
	add.s32 	%r152, %r18, %r101;
	shl.b32 	%r153, %r152, 3;
	add.s32 	%r154, %r104, %r153;
	ld.shared.f64 	%fd49, [%r154];
	ld.global.f64 	%fd50, [%rd2+120];
	fma.rn.f64 	%fd51, %fd49, %fd50, %fd48;
	add.s32 	%r155, %r18, %r107;
	shl.b32 	%r156, %r155, 3;
	add.s32 	%r157, %r104, %r156;
	ld.shared.f64 	%fd52, [%r157];
	ld.global.f64 	%fd53, [%rd2+128];
	fma.rn.f64 	%fd54, %fd52, %fd53, %fd51;
	add.s32 	%r158, %r18, %r112;
	shl.b32 	%r159, %r158, 3;
	add.s32 	%r160, %r104, %r159;
	ld.shared.f64 	%fd55, [%r160];
	ld.global.f64 	%fd56, [%rd2+136];
	fma.rn.f64 	%fd57, %fd55, %fd56, %fd54;
	add.s32 	%r161, %r18, %r117;
	shl.b32 	%r162, %r161, 3;
	add.s32 	%r163, %r104, %r162;
	ld.shared.f64 	%fd58, [%r163];
	ld.global.f64 	%fd59, [%rd2+144];
	fma.rn.f64 	%fd60, %fd58, %fd59, %fd57;
	add.s32 	%r164, %r18, %r121;
	shl.b32 	%r165, %r164, 3;
	add.s32 	%r166, %r104, %r165;
	ld.shared.f64 	%fd61, [%r166];
	ld.global.f64 	%fd62, [%rd2+152];
	fma.rn.f64 	%fd63, %fd61, %fd62, %fd60;
	add.s32 	%r167, %r19, %r101;
	shl.b32 	%r168, %r167, 3;
	add.s32 	%r169, %r104, %r168;
	ld.shared.f64 	%fd64, [%r169];
	ld.global.f64 	%fd65, [%rd2+160];
	fma.rn.f64 	%fd66, %fd64, %fd65, %fd63;
	add.s32 	%r170, %r19, %r107;
	shl.b32 	%r171, %r170, 3;
	add.s32 	%r172, %r104, %r171;
	ld.shared.f64 	%fd67, [%r172];
	ld.global.f64 	%fd68, [%rd2+168];
	fma.rn.f64 	%fd69, %fd67, %fd68, %fd66;
	add.s32 	%r173, %r19, %r112;
	shl.b32 	%r174, %r173, 3;
	add.s32 	%r175, %r104, %r174;
	ld.shared.f64 	%fd70, [%r175];
	ld.global.f64 	%fd71, [%rd2+176];
	fma.rn.f64 	%fd72, %fd70, %fd71, %fd69;
	add.s32 	%r176, %r19, %r117;
	shl.b32 	%r177, %r176, 3;
	add.s32 	%r178, %r104, %r177;
	ld.shared.f64 	%fd73, [%r178];
	ld.global.f64 	%fd74, [%rd2+184];
	fma.rn.f64 	%fd75, %fd73, %fd74, %fd72;
	add.s32 	%r179, %r19, %r121;
	shl.b32 	%r180, %r179, 3;
	add.s32 	%r181, %r104, %r180;
	ld.shared.f64 	%fd76, [%r181];
	ld.global.f64 	%fd77, [%rd2+192];
	fma.rn.f64 	%fd1, %fd76, %fd77, %fd75;
	setp.leu.f64 	%p5, %fd1, 0d3F1A36E2EB1C432D;
	@%p5 bra 	$L__BB0_9;
	mov.b32 	%r184, 1;
	st.global.u32 	[%rd4], %r184;
	bra.uni 	$L__BB0_12;
$L__BB0_9:
	setp.geu.f64 	%p6, %fd1, 0dBF1A36E2EB1C432D;
	@%p6 bra 	$L__BB0_11;
	mov.b32 	%r183, -1;
	st.global.u32 	[%rd4], %r183;
	bra.uni 	$L__BB0_12;
$L__BB0_11:
	ld.global.u32 	%r182, [%rd5];
	st.global.u32 	[%rd4], %r182;
$L__BB0_12:
	add.s32 	%r192, %r192, 1;
	add.s32 	%r191, %r191, 1;
	add.s32 	%r190, %r190, 1;
	setp.ne.s32 	%p7, %r191, 9;
	@%p7 bra 	$L__BB0_7;
$L__BB0_13:
	ret;

}


// ===== COMPILED SASS (sm_100) =====

	.target	sm_100

	.elftype	@"ET_EXEC"


//--------------------- .note.nv.tkinfo           --------------------------
	.section	.note.nv.tkinfo,"",@"SHT_NOTE"
	.sectionflags	@"SHF_NOTE_NV_TKINFO"
	.tkinfo
        /*0018*/ 	.word	0x00000002
        /*0030*/ 	.string	""
        /*0030*/ 	.string	"ptxas"
        /*0030*/ 	.string	"Cuda compilation tools, release 13.0, V13.0.88"
        /*0030*/ 	.string	"Build cuda_13.0.r13.0/compiler.36424714_0"
        /*0030*/ 	.string	"-arch sm_100 -m 64 "



//--------------------- .note.nv.cuinfo           --------------------------
	.section	.note.nv.cuinfo,"",@"SHT_NOTE"
	.sectionflags	@"SHF_NOTE_NV_CUINFO"
        /*0018*/ 	.short	0x0002
        /*001a*/ 	.short	0x0064
        /*001c*/ 	.short	0x0082
	.zero		2


//--------------------- .nv.info                  --------------------------
	.section	.nv.info,"",@"SHT_CUDA_INFO"
	.align	4


	//----- nvinfo : EIATTR_REGCOUNT
	.align		4
        /*0000*/ 	.byte	0x04, 0x2f
        /*0002*/ 	.short	(.L_1 - .L_0)
	.align		4
.L_0:
        /*0004*/ 	.word	index@(_Z11calc_momentiPiS_Pd)
        /*0008*/ 	.word	0x00000020


	//----- nvinfo : EIATTR_FRAME_SIZE
	.align		4
.L_1:
        /*000c*/ 	.byte	0x04, 0x11
        /*000e*/ 	.short	(.L_3 - .L_2)
	.align		4
.L_2:
        /*0010*/ 	.word	index@(_Z11calc_momentiPiS_Pd)
        /*0014*/ 	.word	0x00000000


	//----- nvinfo : EIATTR_MIN_STACK_SIZE
	.align		4
.L_3:
        /*0018*/ 	.byte	0x04, 0x12
        /*001a*/ 	.short	(.L_5 - .L_4)
	.align		4
.L_4:
        /*001c*/ 	.word	index@(_Z11calc_momentiPiS_Pd)
        /*0020*/ 	.word	0x00000000
.L_5:


//--------------------- .nv.compat                --------------------------
	.section	.nv.compat,"",@"SHT_CUDA_COMPAT_INFO"
	.align	4
        /*0000*/ 	.byte	0x02, 0x09, 0x00, 0x00, 0x02, 0x02, 0x01, 0x00, 0x02, 0x05, 0x05, 0x00, 0x03, 0x07, 0x01, 0x01
        /*0010*/ 	.byte	0x02, 0x03, 0x00, 0x00, 0x02, 0x06, 0x01, 0x00, 0x04, 0x0b, 0x08, 0x00, 0x01, 0x00, 0x00, 0x00
        /*0020*/ 	.byte	0x00, 0x00, 0x00, 0x00


//--------------------- .nv.info._Z11calc_momentiPiS_Pd --------------------------
	.section	.nv.info._Z11calc_momentiPiS_Pd,"",@"SHT_CUDA_INFO"
	.sectionflags	@""
	.align	4


	//----- nvinfo : EIATTR_CUDA_API_VERSION
	.align		4
        /*0000*/ 	.byte	0x04, 0x37
        /*0002*/ 	.short	(.L_7 - .L_6)
.L_6:
        /*0004*/ 	.word	0x00000082


	//----- nvinfo : EIATTR_KPARAM_INFO
	.align		4
.L_7:
        /*0008*/ 	.byte	0x04, 0x17
        /*000a*/ 	.short	(.L_9 - .L_8)
.L_8:
        /*000c*/ 	.word	0x00000000
        /*0010*/ 	.short	0x0003
        /*0012*/ 	.short	0x0018
        /*0014*/ 	.byte	0x00, 0xf5, 0x21, 0x00


	//----- nvinfo : EIATTR_KPARAM_INFO
	.align		4
.L_9:
        /*0018*/ 	.byte	0x04, 0x17
        /*001a*/ 	.short	(.L_11 - .L_10)
.L_10:
        /*001c*/ 	.word	0x00000000
        /*0020*/ 	.short	0x0002
        /*0022*/ 	.short	0x0010
        /*0024*/ 	.byte	0x00, 0xf5, 0x21, 0x00


	//----- nvinfo : EIATTR_KPARAM_INFO
	.align		4
.L_11:
        /*0028*/ 	.byte	0x04, 0x17
        /*002a*/ 	.short	(.L_13 - .L_12)
.L_12:
        /*002c*/ 	.word	0x00000000
        /*0030*/ 	.short	0x0001
        /*0032*/ 	.short	0x0008
        /*0034*/ 	.byte	0x00, 0xf5, 0x21, 0x00


	//----- nvinfo : EIATTR_KPARAM_INFO
	.align		4
.L_13:
        /*0038*/ 	.byte	0x04, 0x17
        /*003a*/ 	.short	(.L_15 - .L_14)
.L_14:
        /*003c*/ 	.word	0x00000000
        /*0040*/ 	.short	0x0000
        /*0042*/ 	.short	0x0000
        /*0044*/ 	.byte	0x00, 0xf0, 0x11, 0x00


	//----- nvinfo : EIATTR_SPARSE_MMA_MASK
	.align		4
.L_15:
        /*0048*/ 	.byte	0x03, 0x50
        /*004a*/ 	.short	0x0000


	//----- nvinfo : EIATTR_MAXREG_COUNT
	.align		4
        /*004c*/ 	.byte	0x03, 0x1b
        /*004e*/ 	.short	0x00ff


	//----- nvinfo : EIATTR_MERCURY_ISA_VERSION
	.align		4
        /*0050*/ 	.byte	0x03, 0x5f
        /*0052*/ 	.short	0x0101


	//----- nvinfo : EIATTR_VRC_CTA_INIT_COUNT
	.align		4
        /*0054*/ 	.byte	0x02, 0x4a
	.zero		1
	.zero		1


	//----- nvinfo : EIATTR_EXIT_INSTR_OFFSETS
	.align		4
        /*0058*/ 	.byte	0x04, 0x1c
        /*005a*/ 	.short	(.L_17 - .L_16)


	//   ....[0]....
.L_16:
        /*005c*/ 	.word	0x00001410


	//   ....[1]....
        /*0060*/ 	.word	0x00002600


	//----- nvinfo : EIATTR_CRS_STACK_SIZE
	.align		4
.L_17:
        /*0064*/ 	.byte	0x04, 0x1e
        /*0066*/ 	.short	(.L_19 - .L_18)
.L_18:
        /*0068*/ 	.word	0x00000000


	//----- nvinfo : EIATTR_CBANK_PARAM_SIZE
	.align		4
.L_19:
        /*006c*/ 	.byte	0x03, 0x19
        /*006e*/ 	.short	0x0020


	//----- nvinfo : EIATTR_PARAM_CBANK
	.align		4
        /*0070*/ 	.byte	0x04, 0x0a
        /*0072*/ 	.short	(.L_21 - .L_20)
	.align		4
.L_20:
        /*0074*/ 	.word	index@(.nv.constant0._Z11calc_momentiPiS_Pd)
        /*0078*/ 	.short	0x0380
        /*007a*/ 	.short	0x0020


	//----- nvinfo : EIATTR_SW_WAR
	.align		4
.L_21:
        /*007c*/ 	.byte	0x04, 0x36
        /*007e*/ 	.short	(.L_23 - .L_22)
.L_22:
        /*0080*/ 	.word	0x00000008
.L_23:


//--------------------- .nv.callgraph             --------------------------
	.section	.nv.callgraph,"",@"SHT_CUDA_CALLGRAPH"
	.align	4
	.sectionentsize	8
	.align		4
        /*0000*/ 	.word	0x00000000
	.align		4
        /*0004*/ 	.word	0xffffffff
	.align		4
        /*0008*/ 	.word	0x00000000
	.align		4
        /*000c*/ 	.word	0xfffffffe
	.align		4
        /*0010*/ 	.word	0x00000000
	.align		4
        /*0014*/ 	.word	0xfffffffd
	.align		4
        /*0018*/ 	.word	0x00000000
	.align		4
        /*001c*/ 	.word	0xfffffffc


//--------------------- .text._Z11calc_momentiPiS_Pd --------------------------
	.section	.text._Z11calc_momentiPiS_Pd,"ax",@progbits
	.align	128
        .global         _Z11calc_momentiPiS_Pd
        .type           _Z11calc_momentiPiS_Pd,@function
        .size           _Z11calc_momentiPiS_Pd,(.L_x_9 - _Z11calc_momentiPiS_Pd)
        .other          _Z11calc_momentiPiS_Pd,@"STO_CUDA_ENTRY STV_DEFAULT"
_Z11calc_momentiPiS_Pd:
.text._Z11calc_momentiPiS_Pd:
[----:B------:R-:W-:Y:S01]  /*0000*/  LDC R1, c[0x0][0x37c] ;  /* 0x0000df00ff017b82 */ /* 0x000fe20000000800 */
[----:B------:R-:W0:Y:S01]  /*0010*/  S2R R7, SR_TID.X ;  /* 0x0000000000077919 */ /* 0x000e220000002100 */
[----:B------:R-:W1:Y:S06]  /*0020*/  LDCU UR4, c[0x0][0x380] ;  /* 0x00007000ff0477ac */ /* 0x000e6c0008000800 */
[----:B------:R-:W2:Y:S01]  /*0030*/  S2UR UR6, SR_CTAID.X ;  /* 0x00000000000679c3 */ /* 0x000ea20000002500 */
[----:B------:R-:W-:Y:S01]  /*0040*/  BSSY.RECONVERGENT B0, `(.L_x_0) ;  /* 0x000005e000007945 */ /* 0x000fe20003800200 */
[----:B------:R-:W3:Y:S01]  /*0050*/  LDCU.64 UR8, c[0x0][0x358] ;  /* 0x00006b00ff0877ac */ /* 0x000ee20008000a00 */
[----:B-1----:R-:W-:Y:S01]  /*0060*/  IMAD.U32 R13, RZ, RZ, UR4 ;  /* 0x00000004ff0d7e24 */ /* 0x002fe2000f8e00ff */
[----:B------:R-:W1:Y:S03]  /*0070*/  LDCU UR4, c[0x0][0x380] ;  /* 0x00007000ff0477ac */ /* 0x000e660008000800 */
[----:B------:R-:W-:-:S02]  /*0080*/  VIADD R3, R13, 0xfffffffe ;  /* 0xfffffffe0d037836 */ /* 0x000fc40000000000 */
[----:B0-----:R-:W-:Y:S01]  /*0090*/  IMAD.MOV R0, RZ, RZ, -R7 ;  /* 0x000000ffff007224 */ /* 0x001fe200078e0a07 */
[----:B------:R-:W-:-:S04]  /*00a0*/  MOV R6, R7 ;  /* 0x0000000700067202 */ /* 0x000fc80000000f00 */
[----:B------:R-:W-:-:S05]  /*00b0*/  PRMT R0, R0, 0x7710, RZ ;  /* 0x0000771000007816 */ /* 0x000fca00000000ff */
[----:B------:R-:W-:-:S05]  /*00c0*/  VIADD R0, R0, 0xa0d ;  /* 0x00000a0d00007836 */ /* 0x000fca0000000000 */
[----:B------:R-:W-:-:S05]  /*00d0*/  LOP3.LUT R0, R0, 0xffff, RZ, 0xc0, !PT ;  /* 0x0000ffff00007812 */ /* 0x000fca00078ec0ff */
[----:B------:R-:W-:-:S05]  /*00e0*/  IMAD R0, R0, 0x1746, RZ ;  /* 0x0000174600007824 */ /* 0x000fca00078e02ff */
[----:B------:R-:W-:-:S04]  /*00f0*/  SHF.R.U32.HI R0, RZ, 0x10, R0 ;  /* 0x00000010ff007819 */ /* 0x000fc80000011600 */
[----:B------:R-:W-:-:S04]  /*0100*/  LOP3.LUT R0, R0, 0x3, RZ, 0xc0, !PT ;  /* 0x0000000300007812 */ /* 0x000fc800078ec0ff */
[----:B------:R-:W-:-:S13]  /*0110*/  ISETP.NE.AND P0, PT, R0, 0x2, PT ;  /* 0x000000020000780c */ /* 0x000fda0003f05270 */
[----:B-123--:R-:W-:Y:S05]  /*0120*/  @!P0 BRA `(.L_x_1) ;  /* 0x00000004003c8947 */ /* 0x00efea0003800000 */
[----:B------:R-:W-:Y:S01]  /*0130*/  IABS R2, R13 ;  /* 0x0000000d00027213 */ /* 0x000fe20000000000 */
[----:B------:R-:W0:Y:S01]  /*0140*/  S2R R8, SR_CgaCtaId ;  /* 0x0000000000087919 */ /* 0x000e220000008800 */
[----:B------:R-:W1:Y:S01]  /*0150*/  LDC.64 R4, c[0x0][0x388] ;  /* 0x0000e200ff047b82 */ /* 0x000e620000000a00 */
[----:B------:R-:W-:Y:S01]  /*0160*/  MOV R11, 0x400 ;  /* 0x00000400000b7802 */ /* 0x000fe20000000f00 */
[----:B------:R-:W2:Y:S01]  /*0170*/  I2F.RP R6, R2 ;  /* 0x0000000200067306 */ /* 0x000ea20000209400 */
[----:B------:R-:W-:-:S07]  /*0180*/  IMAD.MOV.U32 R15, RZ, RZ, RZ ;  /* 0x000000ffff0f7224 */ /* 0x000fce00078e00ff */
[----:B--2---:R-:W2:Y:S01]  /*0190*/  MUFU.RCP R6, R6 ;  /* 0x0000000600067308 */ /* 0x004ea20000001000 */
[----:B0-----:R-:W-:Y:S01]  /*01a0*/  LEA R11, R8, R11, 0x18 ;  /* 0x0000000b080b7211 */ /* 0x001fe200078ec0ff */
[----:B------:R-:W-:Y:S02]  /*01b0*/  HFMA2 R8, -RZ, RZ, 0, 0 ;  /* 0x00000000ff087431 */ /* 0x000fe400000001ff */
[----:B--2---:R-:W-:Y:S02]  /*01c0*/  VIADD R9, R6, 0xffffffe ;  /* 0x0ffffffe06097836 */ /* 0x004fe40000000000 */
[----:B------:R-:W-:-:S04]  /*01d0*/  IMAD.MOV.U32 R6, RZ, RZ, R7 ;  /* 0x000000ffff067224 */ /* 0x000fc800078e0007 */
[----:B------:R-:W0:Y:S02]  /*01e0*/  F2I.FTZ.U32.TRUNC.NTZ R9, R9 ;  /* 0x0000000900097305 */ /* 0x000e24000021f000 */
[----:B0-----:R-:W-:-:S04]  /*01f0*/  IMAD.MOV R13, RZ, RZ, -R9 ;  /* 0x000000ffff0d7224 */ /* 0x001fc800078e0a09 */
[----:B------:R-:W-:-:S04]  /*0200*/  IMAD R13, R13, R2, RZ ;  /* 0x000000020d0d7224 */ /* 0x000fc800078e02ff */
[----:B-1----:R-:W-:-:S07]  /*0210*/  IMAD.HI.U32 R8, R9, R13, R8 ;  /* 0x0000000d09087227 */ /* 0x002fce00078e0008 */
.L_x_2:
[----:B0-----:R-:W-:Y:S01]  /*0220*/  IABS R9, R6 ;  /* 0x0000000600097213 */ /* 0x001fe20000000000 */
[----:B------:R-:W-:-:S04]  /*0230*/  IMAD.U32 R13, RZ, RZ, UR4 ;  /* 0x00000004ff0d7e24 */ /* 0x000fc8000f8e00ff */
[----:B------:R-:W-:Y:S01]  /*0240*/  IMAD.HI.U32 R8, R8, R9, RZ ;  /* 0x0000000908087227 */ /* 0x000fe200078e00ff */
[----:B------:R-:W-:-:S04]  /*0250*/  IABS R10, R13 ;  /* 0x0000000d000a7213 */ /* 0x000fc80000000000 */
[----:B------:R-:W-:-:S05]  /*0260*/  IADD3 R12, PT, PT, -R8, RZ, RZ ;  /* 0x000000ff080c7210 */ /* 0x000fca0007ffe1ff */
[----:B------:R-:W-:Y:S02]  /*0270*/  IMAD R9, R10, R12, R9 ;  /* 0x0000000c0a097224 */ /* 0x000fe400078e0209 */
[----:B------:R-:W0:Y:S03]  /*0280*/  I2F.RP R12, R10 ;  /* 0x0000000a000c7306 */ /* 0x000e260000209400 */
[----:B------:R-:W-:-:S05]  /*0290*/  ISETP.GT.U32.AND P1, PT, R2, R9, PT ;  /* 0x000000090200720c */ /* 0x000fca0003f24070 */
[----:B0-----:R-:W0:Y:S08]  /*02a0*/  MUFU.RCP R12, R12 ;  /* 0x0000000c000c7308 */ /* 0x001e300000001000 */
[----:B------:R-:W-:Y:S02]  /*02b0*/  @!P1 IMAD.IADD R9, R9, 0x1, -R10 ;  /* 0x0000000109099824 */ /* 0x000fe400078e0a0a */
[----:B------:R-:W-:-:S03]  /*02c0*/  @!P1 VIADD R8, R8, 0x1 ;  /* 0x0000000108089836 */ /* 0x000fc60000000000 */
[----:B------:R-:W-:Y:S02]  /*02d0*/  ISETP.GE.U32.AND P0, PT, R9, R2, PT ;  /* 0x000000020900720c */ /* 0x000fe40003f06070 */
[----:B------:R-:W-:-:S04]  /*02e0*/  LOP3.LUT R2, R6, R13, RZ, 0x3c, !PT ;  /* 0x0000000d06027212 */ /* 0x000fc800078e3cff */
[----:B------:R-:W-:Y:S01]  /*02f0*/  ISETP.GE.AND P2, PT, R2, RZ, PT ;  /* 0x000000ff0200720c */ /* 0x000fe20003f46270 */
[----:B0-----:R-:W-:Y:S01]  /*0300*/  VIADD R9, R12, 0xffffffe ;  /* 0x0ffffffe0c097836 */ /* 0x001fe20000000000 */
[----:B------:R-:W-:-:S05]  /*0310*/  LOP3.LUT R12, RZ, R13, RZ, 0x33, !PT ;  /* 0x0000000dff0c7212 */ /* 0x000fca00078e33ff */
[----:B------:R-:W-:Y:S02]  /*0320*/  @P0 IADD3 R8, PT, PT, R8, 0x1, RZ ;  /* 0x0000000108080810 */ /* 0x000fe40007ffe0ff */
[----:B------:R-:W-:Y:S01]  /*0330*/  ISETP.NE.AND P0, PT, R13, RZ, PT ;  /* 0x000000ff0d00720c */ /* 0x000fe20003f05270 */
[----:B------:R-:W0:Y:S03]  /*0340*/  F2I.FTZ.U32.TRUNC.NTZ R9, R9 ;  /* 0x0000000900097305 */ /* 0x000e26000021f000 */
[----:B------:R-:W-:-:S05]  /*0350*/  @!P2 IMAD.MOV R8, RZ, RZ, -R8 ;  /* 0x000000ffff08a224 */ /* 0x000fca00078e0a08 */
[----:B------:R-:W-:-:S04]  /*0360*/  SEL R8, R12, R8, !P0 ;  /* 0x000000080c087207 */ /* 0x000fc80004000000 */
[----:B------:R-:W-:Y:S01]  /*0370*/  IADD3 R14, PT, PT, R3, R8, RZ ;  /* 0x00000008030e7210 */ /* 0x000fe20007ffe0ff */
[----:B------:R-:W-:Y:S02]  /*0380*/  IMAD.MOV R2, RZ, RZ, -R8 ;  /* 0x000000ffff027224 */ /* 0x000fe400078e0a08 */
[----:B------:R-:W-:Y:S02]  /*0390*/  IMAD.MOV.U32 R8, RZ, RZ, RZ ;  /* 0x000000ffff087224 */ /* 0x000fe400078e00ff */
[--C-:B0-----:R-:W-:Y:S02]  /*03a0*/  IMAD.MOV R17, RZ, RZ, -R9.reuse ;  /* 0x000000ffff117224 */ /* 0x101fe400078e0a09 */
[----:B------:R-:W-:Y:S02]  /*03b0*/  IMAD R2, R13, R2, R6 ;  /* 0x000000020d027224 */ /* 0x000fe400078e0206 */
[----:B------:R-:W-:Y:S02]  /*03c0*/  IMAD R17, R17, R10, RZ ;  /* 0x0000000a11117224 */ /* 0x000fe400078e02ff */
[----:B------:R-:W-:Y:S01]  /*03d0*/  IMAD.IADD R16, R3, 0x1, R2 ;  /* 0x0000000103107824 */ /* 0x000fe200078e0202 */
[----:B------:R-:W-:Y:S01]  /*03e0*/  IABS R2, R14 ;  /* 0x0000000e00027213 */ /* 0x000fe20000000000 */
[----:B------:R-:W-:-:S03]  /*03f0*/  IMAD.HI.U32 R8, R9, R17, R8 ;  /* 0x0000001109087227 */ /* 0x000fc600078e0008 */
[----:B------:R-:W-:Y:S01]  /*0400*/  IABS R19, R16 ;  /* 0x0000001000137213 */ /* 0x000fe20000000000 */
[----:B------:R-:W-:Y:S01]  /*0410*/  IMAD.MOV.U32 R17, RZ, RZ, R2 ;  /* 0x000000ffff117224 */ /* 0x000fe200078e0002 */
[----:B------:R-:W-:-:S03]  /*0420*/  ISETP.GE.AND P4, PT, R16, RZ, PT ;  /* 0x000000ff1000720c */ /* 0x000fc60003f86270 */
[----:B------:R-:W-:-:S04]  /*0430*/  IMAD.HI.U32 R2, R8, R17, RZ ;  /* 0x0000001108027227 */ /* 0x000fc800078e00ff */
[----:B------:R-:W-:Y:S01]  /*0440*/  IMAD.HI.U32 R9, R8, R19, RZ ;  /* 0x0000001308097227 */ /* 0x000fe200078e00ff */
[----:B------:R-:W-:-:S03]  /*0450*/  IADD3 R18, PT, PT, -R2, RZ, RZ ;  /* 0x000000ff02127210 */ /* 0x000fc60007ffe1ff */
[----:B------:R-:W-:Y:S02]  /*0460*/  IMAD.MOV R20, RZ, RZ, -R9 ;  /* 0x000000ffff147224 */ /* 0x000fe400078e0a09 */
[----:B------:R-:W-:Y:S02]  /*0470*/  IMAD.MOV.U32 R2, RZ, RZ, R10 ;  /* 0x000000ffff027224 */ /* 0x000fe400078e000a */
[C---:B------:R-:W-:Y:S02]  /*0480*/  IMAD R9, R10.reuse, R18, R17 ;  /* 0x000000120a097224 */ /* 0x040fe400078e0211 */
[----:B------:R-:W-:-:S03]  /*0490*/  IMAD R17, R10, R20, R19 ;  /* 0x000000140a117224 */ /* 0x000fc600078e0213 */
[C---:B------:R-:W-:Y:S02]  /*04a0*/  ISETP.GT.U32.AND P1, PT, R2.reuse, R9, PT ;  /* 0x000000090200720c */ /* 0x040fe40003f24070 */
[----:B------:R-:W-:-:S11]  /*04b0*/  ISETP.GT.U32.AND P2, PT, R2, R17, PT ;  /* 0x000000110200720c */ /* 0x000fd60003f44070 */
[----:B------:R-:W-:Y:S02]  /*04c0*/  @!P1 IMAD.IADD R9, R9, 0x1, -R10 ;  /* 0x0000000109099824 */ /* 0x000fe400078e0a0a */
[----:B------:R-:W-:Y:S02]  /*04d0*/  @!P2 IADD3 R17, PT, PT, R17, -R10, RZ ;  /* 0x8000000a1111a210 */ /* 0x000fe40007ffe0ff */
[----:B------:R-:W-:Y:S02]  /*04e0*/  ISETP.GE.AND P2, PT, R14, RZ, PT ;  /* 0x000000ff0e00720c */ /* 0x000fe40003f46270 */
[C---:B------:R-:W-:Y:S02]  /*04f0*/  ISETP.GT.U32.AND P1, PT, R2.reuse, R9, PT ;  /* 0x000000090200720c */ /* 0x040fe40003f24070 */
[----:B------:R-:W-:-:S11]  /*0500*/  ISETP.GT.U32.AND P3, PT, R2, R17, PT ;  /* 0x000000110200720c */ /* 0x000fd60003f64070 */
[--C-:B------:R-:W-:Y:S02]  /*0510*/  @!P1 IMAD.IADD R9, R9, 0x1, -R10.reuse ;  /* 0x0000000109099824 */ /* 0x100fe400078e0a0a */
[----:B------:R-:W-:Y:S02]  /*0520*/  @!P3 IMAD.IADD R17, R17, 0x1, -R10 ;  /* 0x000000011111b824 */ /* 0x000fe400078e0a0a */
[----:B------:R-:W-:-:S03]  /*0530*/  @!P2 IMAD.MOV R9, RZ, RZ, -R9 ;  /* 0x000000ffff09a224 */ /* 0x000fc600078e0a09 */
[----:B------:R-:W-:Y:S02]  /*0540*/  @!P4 IADD3 R17, PT, PT, -R17, RZ, RZ ;  /* 0x000000ff1111c210 */ /* 0x000fe40007ffe1ff */
[C---:B------:R-:W-:Y:S02]  /*0550*/  SEL R9, R12.reuse, R9, !P0 ;  /* 0x000000090c097207 */ /* 0x040fe40004000000 */
[----:B------:R-:W-:-:S05]  /*0560*/  SEL R12, R12, R17, !P0 ;  /* 0x000000110c0c7207 */ /* 0x000fca0004000000 */
[----:B------:R-:W-:-:S04]  /*0570*/  IMAD R17, R9, R13, R12 ;  /* 0x0000000d09117224 */ /* 0x000fc800078e020c */
[----:B------:R-:W-:-:S06]  /*0580*/  IMAD.WIDE R16, R17, 0x4, R4 ;  /* 0x0000000411107825 */ /* 0x000fcc00078e0204 */
[----:B------:R-:W2:Y:S01]  /*0590*/  LDG.E R16, desc[UR8][R16.64] ;  /* 0x0000000810107981 */ /* 0x000ea2000c1e1900 */
[C---:B------:R-:W-:Y:S02]  /*05a0*/  IMAD R9, R6.reuse, 0x8, R11 ;  /* 0x0000000806097824 */ /* 0x040fe400078e020b */
[----:B------:R-:W-:Y:S02]  /*05b0*/  VIADD R15, R15, 0x1 ;  /* 0x000000010f0f7836 */ /* 0x000fe40000000000 */
[----:B------:R-:W-:-:S03]  /*05c0*/  VIADD R6, R6, 0xb ;  /* 0x0000000b06067836 */ /* 0x000fc60000000000 */
[----:B------:R-:W-:-:S04]  /*05d0*/  LOP3.LUT R10, R15, R0, RZ, 0x3c, !PT ;  /* 0x000000000f0a7212 */ /* 0x000fc800078e3cff */
[----:B------:R-:W-:Y:S01]  /*05e0*/  ISETP.NE.AND P0, PT, R10, 0x2, PT ;  /* 0x000000020a00780c */ /* 0x000fe20003f05270 */
[----:B--2---:R-:W0:Y:S02]  /*05f0*/  I2F.F64 R18, R16 ;  /* 0x0000001000127312 */ /* 0x004e240000201c00 */
[----:B0-----:R0:W-:Y:S10]  /*0600*/  STS.64 [R9], R18 ;  /* 0x0000001209007388 */ /* 0x0011f40000000a00 */
[----:B------:R-:W-:Y:S05]  /*0610*/  @P0 BRA `(.L_x_2) ;  /* 0xfffffffc00000947 */ /* 0x000fea000383ffff */
.L_x_1:
[----:B------:R-:W-:Y:S05]  /*0620*/  BSYNC.RECONVERGENT B0 ;  /* 0x0000000000007941 */ /* 0x000fea0003800200 */
.L_x_0:
[----:B------:R-:W-:Y:S01]  /*0630*/  IABS R0, R13 ;  /* 0x0000000d00007213 */ /* 0x000fe20000000000 */
[----:B------:R-:W1:Y:S01]  /*0640*/  S2UR UR5, SR_CgaCtaId ;  /* 0x00000000000579c3 */ /* 0x000e620000008800 */
[----:B------:R-:W-:Y:S01]  /*0650*/  UMOV UR4, 0x400 ;  /* 0x0000040000047882 */ /* 0x000fe20000000000 */
[----:B------:R-:W-:Y:S01]  /*0660*/  BSSY.RECONVERGENT B0, `(.L_x_3) ;  /* 0x00000d7000007945 */ /* 0x000fe20003800200 */
[----:B------:R-:W2:Y:S05]  /*0670*/  I2F.RP R2, R0 ;  /* 0x0000000000027306 */ /* 0x000eaa0000209400 */
[----:B0-----:R-:W0:Y:S08]  /*0680*/  LDC R9, c[0x0][0x380] ;  /* 0x0000e000ff097b82 */ /* 0x001e300000000800 */
[----:B------:R-:W3:Y:S01]  /*0690*/  LDC.64 R4, c[0x0][0x388] ;  /* 0x0000e200ff047b82 */ /* 0x000ee20000000a00 */
[----:B--2---:R-:W2:Y:S01]  /*06a0*/  MUFU.RCP R2, R2 ;  /* 0x0000000200027308 */ /* 0x004ea20000001000 */
[----:B-1----:R-:W-:-:S06]  /*06b0*/  ULEA UR4, UR5, UR4, 0x18 ;  /* 0x0000000405047291 */ /* 0x002fcc000f8ec0ff */
[----:B------:R-:W-:Y:S02]  /*06c0*/  LEA R8, R6, UR4, 0x3 ;  /* 0x0000000406087c11 */ /* 0x000fe4000f8e18ff */
[----:B--2---:R-:W-:-:S04]  /*06d0*/  IADD3 R10, PT, PT, R2, 0xffffffe, RZ ;  /* 0x0ffffffe020a7810 */ /* 0x004fc80007ffe0ff */
[----:B------:R1:W2:Y:S02]  /*06e0*/  F2I.FTZ.U32.TRUNC.NTZ R11, R10 ;  /* 0x0000000a000b7305 */ /* 0x0002a4000021f000 */
[----:B-1----:R-:W-:Y:S02]  /*06f0*/  IMAD.MOV.U32 R10, RZ, RZ, RZ ;  /* 0x000000ffff0a7224 */ /* 0x002fe400078e00ff */
[----:B--2---:R-:W-:-:S04]  /*0700*/  IMAD.MOV R13, RZ, RZ, -R11 ;  /* 0x000000ffff0d7224 */ /* 0x004fc800078e0a0b */
[----:B------:R-:W-:-:S04]  /*0710*/  IMAD R13, R13, R0, RZ ;  /* 0x000000000d0d7224 */ /* 0x000fc800078e02ff */
[----:B------:R-:W-:-:S04]  /*0720*/  IMAD.HI.U32 R2, R11, R13, R10 ;  /* 0x0000000d0b027227 */ /* 0x000fc800078e000a */
[----:B0--3--:R-:W-:-:S07]  /*0730*/  VIADD R10, R8, 0xb0 ;  /* 0x000000b0080a7836 */ /* 0x009fce0000000000 */
.L_x_4:
[----:B------:R-:W-:Y:S01]  /*0740*/  IABS R8, R9 ;  /* 0x0000000900087213 */ /* 0x000fe20000000000 */
[C---:B------:R-:W-:Y:S01]  /*0750*/  VIADD R14, R6.reuse, 0xb ;  /* 0x0000000b060e7836 */ /* 0x040fe20000000000 */
[----:B------:R-:W-:Y:S01]  /*0760*/  IABS R15, R6 ;  /* 0x00000006000f7213 */ /* 0x000fe20000000000 */
[C---:B------:R-:W-:Y:S01]  /*0770*/  VIADD R18, R6.reuse, 0x16 ;  /* 0x0000001606127836 */ /* 0x040fe20000000000 */
[----:B------:R-:W0:Y:S01]  /*0780*/  I2F.RP R11, R8 ;  /* 0x00000008000b7306 */ /* 0x000e220000209400 */
[----:B------:R-:W-:Y:S01]  /*0790*/  VIADD R16, R6, 0x21 ;  /* 0x0000002106107836 */ /* 0x000fe20000000000 */
[----:B------:R-:W-:Y:S01]  /*07a0*/  IABS R21, R14 ;  /* 0x0000000e00157213 */ /* 0x000fe20000000000 */
[----:B------:R-:W-:Y:S01]  /*07b0*/  IMAD.HI.U32 R17, R2, R15, RZ ;  /* 0x0000000f02117227 */ /* 0x000fe200078e00ff */
[-C--:B------:R-:W-:Y:S02]  /*07c0*/  LOP3.LUT R22, R18, R9.reuse, RZ, 0x3c, !PT ;  /* 0x0000000912167212 */ /* 0x080fe400078e3cff */
[----:B------:R-:W-:Y:S01]  /*07d0*/  IABS R23, R16 ;  /* 0x0000001000177213 */ /* 0x000fe20000000000 */
[----:B------:R-:W-:Y:S01]  /*07e0*/  IMAD.MOV R2, RZ, RZ, -R17 ;  /* 0x000000ffff027224 */ /* 0x000fe200078e0a11 */
[----:B------:R-:W-:-:S03]  /*07f0*/  LOP3.LUT R24, R16, R9, RZ, 0x3c, !PT ;  /* 0x0000000910187212 */ /* 0x000fc600078e3cff */
[----:B------:R-:W-:Y:S01]  /*0800*/  IMAD R15, R8, R2, R15 ;  /* 0x00000002080f7224 */ /* 0x000fe200078e020f */
[----:B0-----:R-:W0:Y:S04]  /*0810*/  MUFU.RCP R11, R11 ;  /* 0x0000000b000b7308 */ /* 0x001e280000001000 */
[----:B------:R-:W-:-:S13]  /*0820*/  ISETP.GT.U32.AND P2, PT, R0, R15, PT ;  /* 0x0000000f0000720c */ /* 0x000fda0003f44070 */
[--C-:B------:R-:W-:Y:S02]  /*0830*/  @!P2 IMAD.IADD R15, R15, 0x1, -R8.reuse ;  /* 0x000000010f0fa824 */ /* 0x100fe400078e0a08 */
[----:B------:R-:W-:Y:S01]  /*0840*/  @!P2 VIADD R17, R17, 0x1 ;  /* 0x000000011111a836 */ /* 0x000fe20000000000 */
[----:B0-----:R-:W-:Y:S02]  /*0850*/  IADD3 R12, PT, PT, R11, 0xffffffe, RZ ;  /* 0x0ffffffe0b0c7810 */ /* 0x001fe40007ffe0ff */
[----:B------:R-:W-:Y:S01]  /*0860*/  ISETP.GE.U32.AND P0, PT, R15, R0, PT ;  /* 0x000000000f00720c */ /* 0x000fe20003f06070 */
[----:B------:R-:W-:Y:S01]  /*0870*/  IMAD.MOV.U32 R0, RZ, RZ, R8 ;  /* 0x000000ffff007224 */ /* 0x000fe200078e0008 */
[----:B------:R0:W1:Y:S02]  /*0880*/  F2I.FTZ.U32.TRUNC.NTZ R13, R12 ;  /* 0x0000000c000d7305 */ /* 0x000064000021f000 */
[----:B0-----:R-:W-:-:S09]  /*0890*/  MOV R12, RZ ;  /* 0x000000ff000c7202 */ /* 0x001fd20000000f00 */
[----:B------:R-:W-:Y:S01]  /*08a0*/  @P0 VIADD R17, R17, 0x1 ;  /* 0x0000000111110836 */ /* 0x000fe20000000000 */
[----:B------:R-:W-:Y:S01]  /*08b0*/  ISETP.NE.AND P0, PT, R9, RZ, PT ;  /* 0x000000ff0900720c */ /* 0x000fe20003f05270 */
[----:B-1----:R-:W-:-:S04]  /*08c0*/  IMAD.MOV R19, RZ, RZ, -R13 ;  /* 0x000000ffff137224 */ /* 0x002fc800078e0a0d */
[----:B------:R-:W-:Y:S01]  /*08d0*/  IMAD R11, R19, R8, RZ ;  /* 0x00000008130b7224 */ /* 0x000fe200078e02ff */
[----:B------:R-:W-:-:S03]  /*08e0*/  IABS R19, R18 ;  /* 0x0000001200137213 */ /* 0x000fc60000000000 */
[----:B------:R-:W-:Y:S01]  /*08f0*/  IMAD.HI.U32 R2, R13, R11, R12 ;  /* 0x0000000b0d027227 */ /* 0x000fe200078e000c */
[----:B------:R-:W-:-:S04]  /*0900*/  LOP3.LUT R13, R6, R9, RZ, 0x3c, !PT ;  /* 0x00000009060d7212 */ /* 0x000fc800078e3cff */
[----:B------:R-:W-:Y:S01]  /*0910*/  ISETP.GE.AND P3, PT, R13, RZ, PT ;  /* 0x000000ff0d00720c */ /* 0x000fe20003f66270 */
[----:B------:R-:W-:-:S04]  /*0920*/  IMAD.HI.U32 R11, R2, R21, RZ ;  /* 0x00000015020b7227 */ /* 0x000fc800078e00ff */
[----:B------:R-:W-:Y:S01]  /*0930*/  IMAD.HI.U32 R15, R2, R23, RZ ;  /* 0x00000017020f7227 */ /* 0x000fe200078e00ff */
[----:B------:R-:W-:-:S04]  /*0940*/  IADD3 R12, PT, PT, -R11, RZ, RZ ;  /* 0x000000ff0b0c7210 */ /* 0x000fc80007ffe1ff */
[----:B------:R-:W-:Y:S01]  /*0950*/  IADD3 R20, PT, PT, -R15, RZ, RZ ;  /* 0x000000ff0f147210 */ /* 0x000fe20007ffe1ff */
[----:B------:R-:W-:Y:S02]  /*0960*/  IMAD R21, R8, R12, R21 ;  /* 0x0000000c08157224 */ /* 0x000fe400078e0215 */
[----:B------:R-:W-:-:S03]  /*0970*/  IMAD.HI.U32 R12, R2, R19, RZ ;  /* 0x00000013020c7227 */ /* 0x000fc600078e00ff */
[----:B------:R-:W-:Y:S01]  /*0980*/  ISETP.GT.U32.AND P1, PT, R0, R21, PT ;  /* 0x000000150000720c */ /* 0x000fe20003f24070 */
[----:B------:R-:W-:Y:S02]  /*0990*/  IMAD.MOV R13, RZ, RZ, -R12 ;  /* 0x000000ffff0d7224 */ /* 0x000fe400078e0a0c */
[----:B------:R-:W-:Y:S01]  /*09a0*/  @!P3 IMAD.MOV R17, RZ, RZ, -R17 ;  /* 0x000000ffff11b224 */ /* 0x000fe200078e0a11 */
[----:B------:R-:W-:Y:S01]  /*09b0*/  ISETP.GE.AND P3, PT, R22, RZ, PT ;  /* 0x000000ff1600720c */ /* 0x000fe20003f66270 */
[C---:B------:R-:W-:Y:S02]  /*09c0*/  IMAD R19, R8.reuse, R13, R19 ;  /* 0x0000000d08137224 */ /* 0x040fe400078e0213 */
[----:B------:R-:W-:Y:S01]  /*09d0*/  IMAD R13, R8, R20, R23 ;  /* 0x00000014080d7224 */ /* 0x000fe200078e0217 */
[----:B------:R-:W-:Y:S02]  /*09e0*/  LOP3.LUT R23, RZ, R9, RZ, 0x33, !PT ;  /* 0x00000009ff177212 */ /* 0x000fe400078e33ff */
[----:B------:R-:W-:-:S02]  /*09f0*/  ISETP.GT.U32.AND P6, PT, R0, R19, PT ;  /* 0x000000130000720c */ /* 0x000fc40003fc4070 */
[----:B------:R-:W-:Y:S01]  /*0a00*/  SEL R20, R23, R17, !P0 ;  /* 0x0000001117147207 */ /* 0x000fe20004000000 */
[----:B------:R-:W-:Y:S01]  /*0a10*/  @!P1 IMAD.IADD R21, R21, 0x1, -R8 ;  /* 0x0000000115159824 */ /* 0x000fe200078e0a08 */
[----:B------:R-:W-:Y:S01]  /*0a20*/  ISETP.GT.U32.AND P2, PT, R0, R13, PT ;  /* 0x0000000d0000720c */ /* 0x000fe20003f44070 */
[----:B------:R-:W-:Y:S02]  /*0a30*/  @!P1 VIADD R11, R11, 0x1 ;  /* 0x000000010b0b9836 */ /* 0x000fe40000000000 */
[----:B------:R-:W-:Y:S01]  /*0a40*/  IMAD.IADD R17, R3, 0x1, R20 ;  /* 0x0000000103117824 */ /* 0x000fe200078e0214 */
[----:B------:R-:W-:Y:S02]  /*0a50*/  ISETP.GE.U32.AND P4, PT, R21, R0, PT ;  /* 0x000000001500720c */ /* 0x000fe40003f86070 */
[----:B------:R-:W-:Y:S02]  /*0a60*/  LOP3.LUT R21, R14, R9, RZ, 0x3c, !PT ;  /* 0x000000090e157212 */ /* 0x000fe400078e3cff */
[----:B------:R-:W-:Y:S01]  /*0a70*/  IABS R22, R17 ;  /* 0x0000001100167213 */ /* 0x000fe20000000000 */
[----:B------:R-:W-:Y:S01]  /*0a80*/  @!P6 IMAD.IADD R19, R19, 0x1, -R8 ;  /* 0x000000011313e824 */ /* 0x000fe200078e0a08 */
[----:B------:R-:W-:Y:S01]  /*0a90*/  ISETP.GE.AND P5, PT, R21, RZ, PT ;  /* 0x000000ff1500720c */ /* 0x000fe20003fa6270 */
[----:B------:R-:W-:Y:S01]  /*0aa0*/  @!P6 VIADD R12, R12, 0x1 ;  /* 0x000000010c0ce836 */ /* 0x000fe20000000000 */
[----:B------:R-:W-:-:S02]  /*0ab0*/  IADD3 R21, PT, PT, -R20, RZ, RZ ;  /* 0x000000ff14157210 */ /* 0x000fc40007ffe1ff */
[----:B------:R-:W-:Y:S02]  /*0ac0*/  ISETP.GE.U32.AND P1, PT, R19, R0, PT ;  /* 0x000000001300720c */ /* 0x000fe40003f26070 */
[----:B------:R-:W-:Y:S01]  /*0ad0*/  @!P2 IADD3 R13, PT, PT, R13, -R8, RZ ;  /* 0x800000080d0da210 */ /* 0x000fe20007ffe0ff */
[----:B------:R-:W-:Y:S01]  /*0ae0*/  IMAD R20, R9, R21, R6 ;  /* 0x0000001509147224 */ /* 0x000fe200078e0206 */
[----:B------:R-:W-:Y:S01]  /*0af0*/  @P4 IADD3 R11, PT, PT, R11, 0x1, RZ ;  /* 0x000000010b0b4810 */ /* 0x000fe20007ffe0ff */
[----:B------:R-:W-:Y:S01]  /*0b00*/  IMAD.MOV.U32 R21, RZ, RZ, R22 ;  /* 0x000000ffff157224 */ /* 0x000fe200078e0016 */
[----:B------:R-:W-:Y:S01]  /*0b10*/  @!P2 IADD3 R15, PT, PT, R15, 0x1, RZ ;  /* 0x000000010f0fa810 */ /* 0x000fe20007ffe0ff */
[----:B------:R-:W-:Y:S01]  /*0b20*/  IMAD.IADD R19, R3, 0x1, R20 ;  /* 0x0000000103137824 */ /* 0x000fe200078e0214 */
[----:B------:R-:W-:Y:S01]  /*0b30*/  ISETP.GE.AND P4, PT, R24, RZ, PT ;  /* 0x000000ff1800720c */ /* 0x000fe20003f86270 */
[----:B------:R-:W-:Y:S01]  /*0b40*/  IMAD.MOV.U32 R20, RZ, RZ, R11 ;  /* 0x000000ffff147224 */ /* 0x000fe200078e000b */
[----:B------:R-:W-:Y:S01]  /*0b50*/  ISETP.GE.AND P6, PT, R17, RZ, PT ;  /* 0x000000ff1100720c */ /* 0x000fe20003fc6270 */
[----:B------:R-:W-:Y:S01]  /*0b60*/  IMAD.HI.U32 R11, R2, R21, RZ ;  /* 0x00000015020b7227 */ /* 0x000fe200078e00ff */
[----:B------:R-:W-:-:S03]  /*0b70*/  IABS R22, R19 ;  /* 0x0000001300167213 */ /* 0x000fc60000000000 */
[----:B------:R-:W-:Y:S01]  /*0b80*/  @!P5 IMAD.MOV R20, RZ, RZ, -R20 ;  /* 0x000000ffff14d224 */ /* 0x000fe200078e0a14 */
[----:B------:R-:W-:Y:S01]  /*0b90*/  ISETP.GE.U32.AND P5, PT, R13, R0, PT ;  /* 0x000000000d00720c */ /* 0x000fe20003fa6070 */
[----:B------:R-:W-:Y:S01]  /*0ba0*/  @P1 VIADD R12, R12, 0x1 ;  /* 0x000000010c0c1836 */ /* 0x000fe20000000000 */
[----:B------:R-:W-:Y:S01]  /*0bb0*/  MOV R13, R22 ;  /* 0x00000016000d7202 */ /* 0x000fe20000000f00 */
[----:B------:R-:W-:Y:S01]  /*0bc0*/  IMAD.MOV R11, RZ, RZ, -R11 ;  /* 0x000000ffff0b7224 */ /* 0x000fe200078e0a0b */
[----:B------:R-:W-:Y:S01]  /*0bd0*/  ISETP.GE.AND P1, PT, R19, RZ, PT ;  /* 0x000000ff1300720c */ /* 0x000fe20003f26270 */
[----:B------:R-:W-:Y:S01]  /*0be0*/  IMAD.MOV.U32 R22, RZ, RZ, R12 ;  /* 0x000000ffff167224 */ /* 0x000fe200078e000c */
[----:B------:R-:W-:Y:S01]  /*0bf0*/  SEL R12, R23, R20, !P0 ;  /* 0x00000014170c7207 */ /* 0x000fe20004000000 */
[----:B------:R-:W-:-:S04]  /*0c00*/  IMAD.HI.U32 R17, R2, R13, RZ ;  /* 0x0000000d02117227 */ /* 0x000fc800078e00ff */
[----:B------:R-:W-:Y:S02]  /*0c10*/  @!P3 IMAD.MOV R22, RZ, RZ, -R22 ;  /* 0x000000ffff16b224 */ /* 0x000fe400078e0a16 */
[----:B------:R-:W-:Y:S01]  /*0c20*/  @P5 IADD3 R15, PT, PT, R15, 0x1, RZ ;  /* 0x000000010f0f5810 */ /* 0x000fe20007ffe0ff */
[----:B------:R-:W-:Y:S01]  /*0c30*/  IMAD.MOV R19, RZ, RZ, -R12 ;  /* 0x000000ffff137224 */ /* 0x000fe200078e0a0c */
[----:B------:R-:W-:Y:S01]  /*0c40*/  IADD3 R12, PT, PT, R3, R12, RZ ;  /* 0x0000000c030c7210 */ /* 0x000fe20007ffe0ff */
[----:B------:R-:W-:Y:S01]  /*0c50*/  IMAD.MOV R17, RZ, RZ, -R17 ;  /* 0x000000ffff117224 */ /* 0x000fe200078e0a11 */
[----:B------:R-:W-:Y:S01]  /*0c60*/  SEL R22, R23, R22, !P0 ;  /* 0x0000001617167207 */ /* 0x000fe20004000000 */
[----:B------:R-:W-:Y:S01]  /*0c70*/  IMAD.MOV.U32 R24, RZ, RZ, R15 ;  /* 0x000000ffff187224 */ /* 0x000fe200078e000f */
[----:B------:R-:W-:Y:S01]  /*0c80*/  IABS R15, R12 ;  /* 0x0000000c000f7213 */ /* 0x000fe20000000000 */
[----:B------:R-:W-:Y:S02]  /*0c90*/  IMAD R14, R9, R19, R14 ;  /* 0x00000013090e7224 */ /* 0x000fe400078e020e */
[----:B------:R-:W-:Y:S01]  /*0ca0*/  IMAD.IADD R20, R3, 0x1, R22 ;  /* 0x0000000103147824 */ /* 0x000fe200078e0216 */
[----:B------:R-:W-:Y:S01]  /*0cb0*/  @!P4 IADD3 R24, PT, PT, -R24, RZ, RZ ;  /* 0x000000ff1818c210 */ /* 0x000fe20007ffe1ff */
[----:B------:R-:W-:-:S02]  /*0cc0*/  IMAD R11, R8, R11, R21 ;  /* 0x0000000b080b7224 */ /* 0x000fc400078e0215 */
[----:B------:R-:W-:Y:S01]  /*0cd0*/  IMAD.MOV R21, RZ, RZ, -R22 ;  /* 0x000000ffff157224 */ /* 0x000fe200078e0a16 */
[----:B------:R-:W-:Y:S01]  /*0ce0*/  SEL R22, R23, R24, !P0 ;  /* 0x0000001817167207 */ /* 0x000fe20004000000 */
[----:B------:R-:W-:Y:S01]  /*0cf0*/  IMAD.IADD R14, R3, 0x1, R14 ;  /* 0x00000001030e7824 */ /* 0x000fe200078e020e */
[----:B------:R-:W-:Y:S01]  /*0d00*/  IABS R19, R20 ;  /* 0x0000001400137213 */ /* 0x000fe20000000000 */
[----:B------:R-:W-:Y:S01]  /*0d10*/  IMAD R13, R8, R17, R13 ;  /* 0x00000011080d7224 */ /* 0x000fe200078e020d */
[----:B------:R-:W-:Y:S01]  /*0d20*/  ISETP.GT.U32.AND P2, PT, R0, R11, PT ;  /* 0x0000000b0000720c */ /* 0x000fe20003f44070 */
[----:B------:R-:W-:Y:S01]  /*0d30*/  IMAD.HI.U32 R17, R2, R15, RZ ;  /* 0x0000000f02117227 */ /* 0x000fe200078e00ff */
[----:B------:R-:W-:Y:S02]  /*0d40*/  IABS R25, R14 ;  /* 0x0000000e00197213 */ /* 0x000fe40000000000 */
[----:B------:R-:W-:Y:S01]  /*0d50*/  ISETP.GT.U32.AND P3, PT, R0, R13, PT ;  /* 0x0000000d0000720c */ /* 0x000fe20003f64070 */
[----:B------:R-:W-:Y:S01]  /*0d60*/  IMAD R18, R9, R21, R18 ;  /* 0x0000001509127224 */ /* 0x000fe200078e0212 */
[----:B------:R-:W-:Y:S01]  /*0d70*/  IADD3 R21, PT, PT, -R22, RZ, RZ ;  /* 0x000000ff16157210 */ /* 0x000fe20007ffe1ff */
[----:B------:R-:W-:-:S02]  /*0d80*/  IMAD.MOV R24, RZ, RZ, -R17 ;  /* 0x000000ffff187224 */ /* 0x000fc400078e0a11 */
[----:B------:R-:W-:-:S04]  /*0d90*/  IMAD.HI.U32 R17, R2, R19, RZ ;  /* 0x0000001302117227 */ /* 0x000fc800078e00ff */
[----:B------:R-:W-:Y:S02]  /*0da0*/  IMAD R16, R9, R21, R16 ;  /* 0x0000001509107224 */ /* 0x000fe400078e0210 */
[----:B------:R-:W-:Y:S02]  /*0db0*/  IMAD.MOV.U32 R21, RZ, RZ, R25 ;  /* 0x000000ffff157224 */ /* 0x000fe400078e0019 */
[----:B------:R-:W-:Y:S01]  /*0dc0*/  IMAD R15, R8, R24, R15 ;  /* 0x00000018080f7224 */ /* 0x000fe200078e020f */
[----:B------:R-:W-:Y:S01]  /*0dd0*/  IADD3 R24, PT, PT, -R17, RZ, RZ ;  /* 0x000000ff11187210 */ /* 0x000fe20007ffe1ff */
[C---:B------:R-:W-:Y:S01]  /*0de0*/  IMAD.IADD R17, R3.reuse, 0x1, R22 ;  /* 0x0000000103117824 */ /* 0x040fe200078e0216 */
[C---:B------:R-:W-:Y:S01]  /*0df0*/  IADD3 R16, PT, PT, R3.reuse, R16, RZ ;  /* 0x0000001003107210 */ /* 0x040fe20007ffe0ff */
[----:B------:R-:W-:Y:S01]  /*0e00*/  IMAD.HI.U32 R22, R2, R21, RZ ;  /* 0x0000001502167227 */ /* 0x000fe200078e00ff */
[----:B------:R-:W-:Y:S02]  /*0e10*/  ISETP.GT.U32.AND P5, PT, R0, R15, PT ;  /* 0x0000000f0000720c */ /* 0x000fe40003fa4070 */
[----:B------:R-:W-:Y:S01]  /*0e20*/  IABS R27, R17 ;  /* 0x00000011001b7213 */ /* 0x000fe20000000000 */
[----:B------:R-:W-:Y:S01]  /*0e30*/  IMAD.IADD R18, R3, 0x1, R18 ;  /* 0x0000000103127824 */ /* 0x000fe200078e0212 */
[----:B------:R-:W-:Y:S01]  /*0e40*/  IADD3 R22, PT, PT, -R22, RZ, RZ ;  /* 0x000000ff16167210 */ /* 0x000fe20007ffe1ff */
[----:B------:R-:W-:Y:S01]  /*0e50*/  IMAD R19, R8, R24, R19 ;  /* 0x0000001808137224 */ /* 0x000fe200078e0213 */
[----:B------:R-:W-:Y:S01]  /*0e60*/  IABS R29, R16 ;  /* 0x00000010001d7213 */ /* 0x000fe20000000000 */
[--C-:B------:R-:W-:Y:S01]  /*0e70*/  @!P2 IMAD.IADD R11, R11, 0x1, -R8.reuse ;  /* 0x000000010b0ba824 */ /* 0x100fe200078e0a08 */
[----:B------:R-:W-:Y:S01]  /*0e80*/  IABS R25, R18 ;  /* 0x0000001200197213 */ /* 0x000fe20000000000 */
[----:B------:R-:W-:Y:S01]  /*0e90*/  @!P3 IMAD.IADD R13, R13, 0x1, -R8 ;  /* 0x000000010d0db824 */ /* 0x000fe200078e0a08 */
[----:B------:R-:W-:Y:S01]  /*0ea0*/  ISETP.GT.U32.AND P4, PT, R0, R19, PT ;  /* 0x000000130000720c */ /* 0x000fe20003f84070 */
[----:B------:R-:W-:Y:S01]  /*0eb0*/  IMAD R21, R8, R22, R21 ;  /* 0x0000001608157224 */ /* 0x000fe200078e0215 */
[----:B------:R-:W-:Y:S01]  /*0ec0*/  ISETP.GT.U32.AND P2, PT, R0, R11, PT ;  /* 0x0000000b0000720c */ /* 0x000fe20003f44070 */
[----:B------:R-:W-:Y:S01]  /*0ed0*/  IMAD.HI.U32 R22, R2, R25, RZ ;  /* 0x0000001902167227 */ /* 0x000fe200078e00ff */
[----:B------:R-:W-:-:S03]  /*0ee0*/  ISETP.GT.U32.AND P3, PT, R0, R13, PT ;  /* 0x0000000d0000720c */ /* 0x000fc60003f64070 */
[----:B------:R-:W-:-:S04]  /*0ef0*/  IMAD.HI.U32 R24, R2, R27, RZ ;  /* 0x0000001b02187227 */ /* 0x000fc800078e00ff */
[----:B------:R-:W-:Y:S02]  /*0f00*/  IMAD.MOV R22, RZ, RZ, -R22 ;  /* 0x000000ffff167224 */ /* 0x000fe400078e0a16 */
[----:B------:R-:W-:Y:S02]  /*0f10*/  IMAD.MOV R24, RZ, RZ, -R24 ;  /* 0x000000ffff187224 */ /* 0x000fe400078e0a18 */
[C---:B------:R-:W-:Y:S02]  /*0f20*/  IMAD R25, R8.reuse, R22, R25 ;  /* 0x0000001608197224 */ /* 0x040fe400078e0219 */
[----:B------:R-:W-:Y:S01]  /*0f30*/  IMAD R27, R8, R24, R27 ;  /* 0x00000018081b7224 */ /* 0x000fe200078e021b */
[----:B------:R-:W-:Y:S01]  /*0f40*/  @!P3 IADD3 R13, PT, PT, R13, -R8, RZ ;  /* 0x800000080d0db210 */ /* 0x000fe20007ffe0ff */
[----:B------:R-:W-:-:S03]  /*0f50*/  IMAD.HI.U32 R22, R2, R29, RZ ;  /* 0x0000001d02167227 */ /* 0x000fc600078e00ff */
[C---:B------:R-:W-:Y:S01]  /*0f60*/  ISETP.GT.U32.AND P3, PT, R0.reuse, R27, PT ;  /* 0x0000001b0000720c */ /* 0x040fe20003f64070 */
[--C-:B------:R-:W-:Y:S01]  /*0f70*/  @!P2 IMAD.IADD R11, R11, 0x1, -R8.reuse ;  /* 0x000000010b0ba824 */ /* 0x100fe200078e0a08 */
[----:B------:R-:W-:Y:S01]  /*0f80*/  ISETP.GT.U32.AND P2, PT, R0, R21, PT ;  /* 0x000000150000720c */ /* 0x000fe20003f44070 */
[--C-:B------:R-:W-:Y:S01]  /*0f90*/  @!P5 IMAD.IADD R15, R15, 0x1, -R8.reuse ;  /* 0x000000010f0fd824 */ /* 0x100fe200078e0a08 */
[----:B------:R-:W-:Y:S01]  /*0fa0*/  IADD3 R22, PT, PT, -R22, RZ, RZ ;  /* 0x000000ff16167210 */ /* 0x000fe20007ffe1ff */
[----:B------:R-:W-:Y:S01]  /*0fb0*/  @!P4 IMAD.IADD R19, R19, 0x1, -R8 ;  /* 0x000000011313c824 */ /* 0x000fe200078e0a08 */
[----:B------:R-:W-:Y:S01]  /*0fc0*/  @!P1 IADD3 R13, PT, PT, -R13, RZ, RZ ;  /* 0x000000ff0d0d9210 */ /* 0x000fe20007ffe1ff */
[----:B------:R-:W-:Y:S01]  /*0fd0*/  @!P6 IMAD.MOV R11, RZ, RZ, -R11 ;  /* 0x000000ffff0be224 */ /* 0x000fe200078e0a0b */
[----:B------:R-:W-:Y:S01]  /*0fe0*/  ISETP.GT.U32.AND P4, PT, R0, R15, PT ;  /* 0x0000000f0000720c */ /* 0x000fe20003f84070 */
[----:B------:R-:W-:Y:S01]  /*0ff0*/  IMAD R29, R8, R22, R29 ;  /* 0x00000016081d7224 */ /* 0x000fe200078e021d */
[----:B------:R-:W-:-:S02]  /*1000*/  ISETP.GT.U32.AND P5, PT, R0, R19, PT ;  /* 0x000000130000720c */ /* 0x000fc40003fa4070 */
[C---:B------:R-:W-:Y:S01]  /*1010*/  ISETP.GT.U32.AND P6, PT, R0.reuse, R25, PT ;  /* 0x000000190000720c */ /* 0x040fe20003fc4070 */
[--C-:B------:R-:W-:Y:S01]  /*1020*/  @!P3 IMAD.IADD R27, R27, 0x1, -R8.reuse ;  /* 0x000000011b1bb824 */ /* 0x100fe200078e0a08 */
[----:B------:R-:W-:Y:S01]  /*1030*/  ISETP.GT.U32.AND P1, PT, R0, R29, PT ;  /* 0x0000001d0000720c */ /* 0x000fe20003f24070 */
[--C-:B------:R-:W-:Y:S01]  /*1040*/  @!P2 IMAD.IADD R21, R21, 0x1, -R8.reuse ;  /* 0x000000011515a824 */ /* 0x100fe200078e0a08 */
[----:B------:R-:W-:Y:S02]  /*1050*/  ISETP.GE.AND P2, PT, R12, RZ, PT ;  /* 0x000000ff0c00720c */ /* 0x000fe40003f46270 */
[C---:B------:R-:W-:Y:S02]  /*1060*/  ISETP.GT.U32.AND P3, PT, R0.reuse, R27, PT ;  /* 0x0000001b0000720c */ /* 0x040fe40003f64070 */
[----:B------:R-:W-:Y:S02]  /*1070*/  SEL R12, R23, R13, !P0 ;  /* 0x0000000d170c7207 */ /* 0x000fe40004000000 */
[----:B------:R-:W-:Y:S01]  /*1080*/  @!P4 IADD3 R15, PT, PT, R15, -R8, RZ ;  /* 0x800000080f0fc210 */ /* 0x000fe20007ffe0ff */
[--C-:B------:R-:W-:Y:S01]  /*1090*/  @!P5 IMAD.IADD R19, R19, 0x1, -R8.reuse ;  /* 0x000000011313d824 */ /* 0x100fe200078e0a08 */
[----:B------:R-:W-:Y:S01]  /*10a0*/  ISETP.GT.U32.AND P4, PT, R0, R21, PT ;  /* 0x000000150000720c */ /* 0x000fe20003f84070 */
[----:B------:R-:W-:Y:S01]  /*10b0*/  @!P6 IMAD.IADD R25, R25, 0x1, -R8 ;  /* 0x000000011919e824 */ /* 0x000fe200078e0a08 */
[----:B------:R-:W-:-:S02]  /*10c0*/  ISETP.GE.AND P5, PT, R20, RZ, PT ;  /* 0x000000ff1400720c */ /* 0x000fc40003fa6270 */
[-C--:B------:R-:W-:Y:S01]  /*10d0*/  @!P1 IADD3 R29, PT, PT, R29, -R8.reuse, RZ ;  /* 0x800000081d1d9210 */ /* 0x080fe20007ffe0ff */
[----:B------:R-:W-:Y:S01]  /*10e0*/  @!P2 IMAD.MOV R15, RZ, RZ, -R15 ;  /* 0x000000ffff0fa224 */ /* 0x000fe200078e0a0f */
[C---:B------:R-:W-:Y:S02]  /*10f0*/  ISETP.GT.U32.AND P1, PT, R0.reuse, R25, PT ;  /* 0x000000190000720c */ /* 0x040fe40003f24070 */
[----:B------:R-:W-:Y:S02]  /*1100*/  ISETP.GT.U32.AND P6, PT, R0, R29, PT ;  /* 0x0000001d0000720c */ /* 0x000fe40003fc4070 */
[----:B------:R-:W-:Y:S02]  /*1110*/  @!P3 IADD3 R27, PT, PT, R27, -R8, RZ ;  /* 0x800000081b1bb210 */ /* 0x000fe40007ffe0ff */
[----:B------:R-:W-:Y:S01]  /*1120*/  ISETP.GE.AND P2, PT, R17, RZ, PT ;  /* 0x000000ff1100720c */ /* 0x000fe20003f46270 */
[----:B------:R-:W-:Y:S01]  /*1130*/  @!P4 IMAD.IADD R21, R21, 0x1, -R8 ;  /* 0x000000011515c824 */ /* 0x000fe200078e0a08 */
[----:B------:R-:W-:Y:S01]  /*1140*/  ISETP.GE.AND P4, PT, R14, RZ, PT ;  /* 0x000000ff0e00720c */ /* 0x000fe20003f86270 */
[----:B------:R-:W-:Y:S01]  /*1150*/  @!P5 IMAD.MOV R19, RZ, RZ, -R19 ;  /* 0x000000ffff13d224 */ /* 0x000fe200078e0a13 */
[----:B------:R-:W-:-:S02]  /*1160*/  ISETP.GE.AND P5, PT, R16, RZ, PT ;  /* 0x000000ff1000720c */ /* 0x000fc40003fa6270 */
[----:B------:R-:W-:Y:S01]  /*1170*/  ISETP.GE.AND P3, PT, R18, RZ, PT ;  /* 0x000000ff1200720c */ /* 0x000fe20003f66270 */
[--C-:B------:R-:W-:Y:S01]  /*1180*/  @!P1 IMAD.IADD R25, R25, 0x1, -R8.reuse ;  /* 0x0000000119199824 */ /* 0x100fe200078e0a08 */
[----:B------:R-:W-:Y:S01]  /*1190*/  SEL R17, R23, R15, !P0 ;  /* 0x0000000f17117207 */ /* 0x000fe20004000000 */
[----:B------:R-:W-:Y:S01]  /*11a0*/  @!P6 IMAD.IADD R29, R29, 0x1, -R8 ;  /* 0x000000011d1de824 */ /* 0x000fe200078e0a08 */
[C---:B------:R-:W-:Y:S02]  /*11b0*/  SEL R11, R23.reuse, R11, !P0 ;  /* 0x0000000b170b7207 */ /* 0x040fe40004000000 */
[----:B------:R-:W-:Y:S02]  /*11c0*/  SEL R13, R23, R19, !P0 ;  /* 0x00000013170d7207 */ /* 0x000fe40004000000 */
[----:B------:R-:W-:Y:S01]  /*11d0*/  @!P2 IADD3 R27, PT, PT, -R27, RZ, RZ ;  /* 0x000000ff1b1ba210 */ /* 0x000fe20007ffe1ff */
[----:B------:R-:W-:Y:S02]  /*11e0*/  @!P4 IMAD.MOV R21, RZ, RZ, -R21 ;  /* 0x000000ffff15c224 */ /* 0x000fe400078e0a15 */
[----:B------:R-:W-:Y:S01]  /*11f0*/  @!P5 IMAD.MOV R29, RZ, RZ, -R29 ;  /* 0x000000ffff1dd224 */ /* 0x000fe200078e0a1d */
[----:B------:R-:W-:Y:S01]  /*1200*/  SEL R15, R23, R27, !P0 ;  /* 0x0000001b170f7207 */ /* 0x000fe20004000000 */
[----:B------:R-:W-:Y:S01]  /*1210*/  IMAD R19, R11, R9, R12 ;  /* 0x000000090b137224 */ /* 0x000fe200078e020c */
[----:B------:R-:W-:-:S02]  /*1220*/  @!P3 IADD3 R25, PT, PT, -R25, RZ, RZ ;  /* 0x000000ff1919b210 */ /* 0x000fc40007ffe1ff */
[C---:B------:R-:W-:Y:S02]  /*1230*/  SEL R14, R23.reuse, R21, !P0 ;  /* 0x00000015170e7207 */ /* 0x040fe40004000000 */
[C---:B------:R-:W-:Y:S02]  /*1240*/  SEL R16, R23.reuse, R25, !P0 ;  /* 0x0000001917107207 */ /* 0x040fe40004000000 */
[----:B------:R-:W-:Y:S01]  /*1250*/  SEL R18, R23, R29, !P0 ;  /* 0x0000001d17127207 */ /* 0x000fe20004000000 */
[-C--:B------:R-:W-:Y:S02]  /*1260*/  IMAD R17, R17, R9.reuse, R14 ;  /* 0x0000000911117224 */ /* 0x080fe400078e020e */
[-C--:B------:R-:W-:Y:S02]  /*1270*/  IMAD R13, R13, R9.reuse, R16 ;  /* 0x000000090d0d7224 */ /* 0x080fe400078e0210 */
[----:B------:R-:W-:Y:S02]  /*1280*/  IMAD R15, R15, R9, R18 ;  /* 0x000000090f0f7224 */ /* 0x000fe400078e0212 */
[----:B------:R-:W-:-:S04]  /*1290*/  IMAD.WIDE R18, R19, 0x4, R4 ;  /* 0x0000000413127825 */ /* 0x000fc800078e0204 */
[--C-:B------:R-:W-:Y:S02]  /*12a0*/  IMAD.WIDE R16, R17, 0x4, R4.reuse ;  /* 0x0000000411107825 */ /* 0x100fe400078e0204 */
[----:B------:R-:W2:Y:S02]  /*12b0*/  LDG.E R18, desc[UR8][R18.64] ;  /* 0x0000000812127981 */ /* 0x000ea4000c1e1900 */
[--C-:B------:R-:W-:Y:S02]  /*12c0*/  IMAD.WIDE R12, R13, 0x4, R4.reuse ;  /* 0x000000040d0c7825 */ /* 0x100fe400078e0204 */
[----:B------:R-:W3:Y:S02]  /*12d0*/  LDG.E R16, desc[UR8][R16.64] ;  /* 0x0000000810107981 */ /* 0x000ee4000c1e1900 */
[----:B------:R-:W-:Y:S02]  /*12e0*/  IMAD.WIDE R14, R15, 0x4, R4 ;  /* 0x000000040f0e7825 */ /* 0x000fe400078e0204 */
[----:B------:R-:W4:Y:S04]  /*12f0*/  LDG.E R12, desc[UR8][R12.64] ;  /* 0x000000080c0c7981 */ /* 0x000f28000c1e1900 */
[----:B------:R-:W5:Y:S01]  /*1300*/  LDG.E R14, desc[UR8][R14.64] ;  /* 0x000000080e0e7981 */ /* 0x000f62000c1e1900 */
[C---:B------:R-:W-:Y:S01]  /*1310*/  ISETP.GE.U32.AND P1, PT, R6.reuse, 0x9ed, PT ;  /* 0x000009ed0600780c */ /* 0x040fe20003f26070 */
[----:B------:R-:W-:Y:S01]  /*1320*/  VIADD R6, R6, 0x2c ;  /* 0x0000002c06067836 */ /* 0x000fe20000000000 */
[----:B--2---:R-:W0:Y:S08]  /*1330*/  I2F.F64 R20, R18 ;  /* 0x0000001200147312 */ /* 0x004e300000201c00 */
[----:B---3--:R-:W1:Y:S08]  /*1340*/  I2F.F64 R24, R16 ;  /* 0x0000001000187312 */ /* 0x008e700000201c00 */
[----:B----4-:R-:W2:Y:S08]  /*1350*/  I2F.F64 R26, R12 ;  /* 0x0000000c001a7312 */ /* 0x010eb00000201c00 */
[----:B-----5:R-:W3:Y:S01]  /*1360*/  I2F.F64 R28, R14 ;  /* 0x0000000e001c7312 */ /* 0x020ee20000201c00 */
[----:B0-----:R-:W-:Y:S04]  /*1370*/  STS.64 [R10+-0xb0], R20 ;  /* 0xffff50140a007388 */ /* 0x001fe80000000a00 */
[----:B-1----:R-:W-:Y:S04]  /*1380*/  STS.64 [R10+-0x58], R24 ;  /* 0xffffa8180a007388 */ /* 0x002fe80000000a00 */
[----:B--2---:R-:W-:Y:S04]  /*1390*/  STS.64 [R10], R26 ;  /* 0x0000001a0a007388 */ /* 0x004fe80000000a00 */
[----:B---3--:R0:W-:Y:S02]  /*13a0*/  STS.64 [R10+0x58], R28 ;  /* 0x0000581c0a007388 */ /* 0x0081e40000000a00 */
[----:B0-----:R-:W-:Y:S01]  /*13b0*/  IADD3 R10, PT, PT, R10, 0x160, RZ ;  /* 0x000001600a0a7810 */ /* 0x001fe20007ffe0ff */
[----:B------:R-:W-:Y:S06]  /*13c0*/  @!P1 BRA `(.L_x_4) ;  /* 0xfffffff000dc9947 */ /* 0x000fec000383ffff */
[----:B------:R-:W-:Y:S05]  /*13d0*/  BSYNC.RECONVERGENT B0 ;  /* 0x0000000000007941 */ /* 0x000fea0003800200 */
.L_x_3:
[----:B------:R-:W0:Y:S02]  /*13e0*/  LDC R4, c[0x0][0x360] ;  /* 0x0000d800ff047b82 */ /* 0x000e240000000800 */
[----:B0-----:R-:W-:-:S05]  /*13f0*/  IMAD R4, R4, UR6, R7 ;  /* 0x0000000604047c24 */ /* 0x001fca000f8e0207 */
[----:B------:R-:W-:-:S13]  /*1400*/  ISETP.GT.AND P1, PT, R4, 0x5eea, PT ;  /* 0x00005eea0400780c */ /* 0x000fda0003f24270 */
[----:B------:R-:W-:Y:S05]  /*1410*/  @P1 EXIT ;  /* 0x000000000000194d */ /* 0x000fea0003800000 */
[----:B------:R-:W-:Y:S01]  /*1420*/  VIADD R3, R3, UR6 ;  /* 0x0000000603037c36 */ /* 0x000fe20008000000 */
[----:B------:R-:W-:-:S03]  /*1430*/  IADD3 R18, PT, PT, R9, UR6, RZ ;  /* 0x0000000609127c10 */ /* 0x000fc6000fffe0ff */
[C---:B------:R-:W-:Y:S01]  /*1440*/  VIADD R19, R3.reuse, 0x1 ;  /* 0x0000000103137836 */ /* 0x040fe20000000000 */
[----:B------:R-:W-:Y:S01]  /*1450*/  IABS R15, R18 ;  /* 0x00000012000f7213 */ /* 0x000fe20000000000 */
[C---:B------:R-:W-:Y:S01]  /*1460*/  VIADD R14, R3.reuse, 0x3 ;  /* 0x00000003030e7836 */ /* 0x040fe20000000000 */
[----:B------:R-:W-:Y:S01]  /*1470*/  IABS R11, R3 ;  /* 0x00000003000b7213 */ /* 0x000fe20000000000 */
[----:B------:R-:W-:Y:S01]  /*1480*/  VIADD R16, R3, 0x4 ;  /* 0x0000000403107836 */ /* 0x000fe20000000000 */
[----:B------:R-:W-:Y:S01]  /*1490*/  IABS R13, R19 ;  /* 0x00000013000d7213 */ /* 0x000fe20000000000 */
[C---:B------:R-:W-:Y:S01]  /*14a0*/  IMAD.HI.U32 R6, R2.reuse, R15, RZ ;  /* 0x0000000f02067227 */ /* 0x040fe200078e00ff */
[----:B------:R-:W-:Y:S02]  /*14b0*/  IABS R17, R14 ;  /* 0x0000000e00117213 */ /* 0x000fe40000000000 */
[----:B------:R-:W-:Y:S01]  /*14c0*/  IABS R21, R16 ;  /* 0x0000001000157213 */ /* 0x000fe20000000000 */
[----:B------:R-:W-:-:S04]  /*14d0*/  IMAD.HI.U32 R5, R2, R13, RZ ;  /* 0x0000000d02057227 */ /* 0x000fc800078e00ff */
[----:B------:R-:W-:Y:S01]  /*14e0*/  IMAD.HI.U32 R10, R2, R17, RZ ;  /* 0x00000011020a7227 */ /* 0x000fe200078e00ff */
[----:B------:R-:W-:-:S03]  /*14f0*/  IADD3 R5, PT, PT, -R5, RZ, RZ ;  /* 0x000000ff05057210 */ /* 0x000fc60007ffe1ff */
[----:B------:R-:W-:Y:S01]  /*1500*/  IMAD.HI.U32 R4, R2, R11, RZ ;  /* 0x0000000b02047227 */ /* 0x000fe200078e00ff */
[----:B------:R-:W-:-:S03]  /*1510*/  IADD3 R10, PT, PT, -R10, RZ, RZ ;  /* 0x000000ff0a0a7210 */ /* 0x000fc60007ffe1ff */
[----:B------:R-:W-:Y:S02]  /*1520*/  IMAD.MOV R12, RZ, RZ, -R6 ;  /* 0x000000ffff0c7224 */ /* 0x000fe400078e0a06 */
[----:B------:R-:W-:Y:S02]  /*1530*/  IMAD.MOV R6, RZ, RZ, -R4 ;  /* 0x000000ffff067224 */ /* 0x000fe400078e0a04 */
[C---:B------:R-:W-:Y:S02]  /*1540*/  IMAD R5, R8.reuse, R5, R13 ;  /* 0x0000000508057224 */ /* 0x040fe400078e020d */
[C---:B------:R-:W-:Y:S02]  /*1550*/  IMAD R13, R8.reuse, R12, R15 ;  /* 0x0000000c080d7224 */ /* 0x040fe400078e020f */
[----:B------:R-:W-:Y:S01]  /*1560*/  IMAD R15, R8, R10, R17 ;  /* 0x0000000a080f7224 */ /* 0x000fe200078e0211 */
[----:B------:R-:W-:Y:S01]  /*1570*/  ISETP.GT.U32.AND P1, PT, R0, R5, PT ;  /* 0x000000050000720c */ /* 0x000fe20003f24070 */
[----:B------:R-:W-:Y:S01]  /*1580*/  IMAD R11, R8, R6, R11 ;  /* 0x00000006080b7224 */ /* 0x000fe200078e020b */
[----:B------:R-:W-:Y:S01]  /*1590*/  ISETP.GT.U32.AND P3, PT, R0, R13, PT ;  /* 0x0000000d0000720c */ /* 0x000fe20003f64070 */
[----:B------:R-:W-:Y:S01]  /*15a0*/  IMAD.HI.U32 R4, R2, R21, RZ ;  /* 0x0000001502047227 */ /* 0x000fe200078e00ff */
[----:B------:R-:W-:-:S02]  /*15b0*/  ISETP.GT.U32.AND P5, PT, R0, R15, PT ;  /* 0x0000000f0000720c */ /* 0x000fc40003fa4070 */
[----:B------:R-:W-:Y:S01]  /*15c0*/  ISETP.GT.U32.AND P2, PT, R0, R11, PT ;  /* 0x0000000b0000720c */ /* 0x000fe20003f44070 */
[----:B------:R-:W-:-:S04]  /*15d0*/  IMAD.MOV R4, RZ, RZ, -R4 ;  /* 0x000000ffff047224 */ /* 0x000fc800078e0a04 */
[----:B------:R-:W-:Y:S02]  /*15e0*/  IMAD R17, R8, R4, R21 ;  /* 0x0000000408117224 */ /* 0x000fe400078e0215 */
[--C-:B------:R-:W-:Y:S02]  /*15f0*/  @!P1 IMAD.IADD R5, R5, 0x1, -R8.reuse ;  /* 0x0000000105059824 */ /* 0x100fe400078e0a08 */
[----:B------:R-:W-:Y:S01]  /*1600*/  @!P3 IADD3 R13, PT, PT, R13, -R8, RZ ;  /* 0x800000080d0db210 */ /* 0x000fe20007ffe0ff */
[----:B------:R-:W-:Y:S01]  /*1610*/  IMAD R4, R7, 0xb, RZ ;  /* 0x0000000b07047824 */ /* 0x000fe200078e02ff */
[C---:B------:R-:W-:Y:S01]  /*1620*/  ISETP.GT.U32.AND P4, PT, R0.reuse, R17, PT ;  /* 0x000000110000720c */ /* 0x040fe20003f84070 */
[--C-:B------:R-:W-:Y:S01]  /*1630*/  @!P5 IMAD.IADD R15, R15, 0x1, -R8.reuse ;  /* 0x000000010f0fd824 */ /* 0x100fe200078e0a08 */
[C---:B------:R-:W-:Y:S01]  /*1640*/  ISETP.GT.U32.AND P6, PT, R0.reuse, R5, PT ;  /* 0x000000050000720c */ /* 0x040fe20003fc4070 */
[----:B------:R-:W-:Y:S01]  /*1650*/  @!P2 IMAD.IADD R11, R11, 0x1, -R8 ;  /* 0x000000010b0ba824 */ /* 0x000fe200078e0a08 */
[----:B------:R-:W-:-:S02]  /*1660*/  ISETP.GT.U32.AND P1, PT, R0, R13, PT ;  /* 0x0000000d0000720c */ /* 0x000fc40003f24070 */
[C---:B------:R-:W-:Y:S02]  /*1670*/  ISETP.GT.U32.AND P2, PT, R0.reuse, R15, PT ;  /* 0x0000000f0000720c */ /* 0x040fe40003f44070 */
[----:B------:R-:W-:-:S05]  /*1680*/  ISETP.GT.U32.AND P3, PT, R0, R11, PT ;  /* 0x0000000b0000720c */ /* 0x000fca0003f64070 */
[-C--:B------:R-:W-:Y:S02]  /*1690*/  @!P4 IADD3 R17, PT, PT, R17, -R8.reuse, RZ ;  /* 0x800000081111c210 */ /* 0x080fe40007ffe0ff */
[--C-:B------:R-:W-:Y:S01]  /*16a0*/  @!P6 IMAD.IADD R5, R5, 0x1, -R8.reuse ;  /* 0x000000010505e824 */ /* 0x100fe200078e0a08 */
[----:B------:R-:W-:Y:S01]  /*16b0*/  ISETP.GE.AND P4, PT, R18, RZ, PT ;  /* 0x000000ff1200720c */ /* 0x000fe20003f86270 */
[--C-:B------:R-:W-:Y:S01]  /*16c0*/  @!P1 IMAD.IADD R13, R13, 0x1, -R8.reuse ;  /* 0x000000010d0d9824 */ /* 0x100fe200078e0a08 */
[----:B------:R-:W-:Y:S02]  /*16d0*/  ISETP.GT.U32.AND P5, PT, R0, R17, PT ;  /* 0x000000110000720c */ /* 0x000fe40003fa4070 */
[----:B------:R-:W-:Y:S01]  /*16e0*/  @!P2 IADD3 R15, PT, PT, R15, -R8, RZ ;  /* 0x800000080f0fa210 */ /* 0x000fe20007ffe0ff */
[----:B------:R-:W-:Y:S01]  /*16f0*/  @!P3 IMAD.IADD R11, R11, 0x1, -R8 ;  /* 0x000000010b0bb824 */ /* 0x000fe200078e0a08 */
[----:B------:R-:W-:Y:S02]  /*1700*/  ISETP.GE.AND P6, PT, R3, RZ, PT ;  /* 0x000000ff0300720c */ /* 0x000fe40003fc6270 */
[----:B------:R-:W-:-:S02]  /*1710*/  ISETP.GE.AND P2, PT, R14, RZ, PT ;  /* 0x000000ff0e00720c */ /* 0x000fc40003f46270 */
[----:B------:R-:W-:Y:S02]  /*1720*/  ISETP.GE.AND P1, PT, R19, RZ, PT ;  /* 0x000000ff1300720c */ /* 0x000fe40003f26270 */
[----:B------:R-:W-:Y:S01]  /*1730*/  ISETP.GE.AND P3, PT, R16, RZ, PT ;  /* 0x000000ff1000720c */ /* 0x000fe20003f66270 */
[----:B------:R-:W-:Y:S01]  /*1740*/  @!P4 IMAD.MOV R13, RZ, RZ, -R13 ;  /* 0x000000ffff0dc224 */ /* 0x000fe200078e0a0d */
[----:B------:R-:W-:Y:S01]  /*1750*/  IADD3.X R3, PT, PT, R4, R9, RZ, PT, PT ;  /* 0x0000000904037210 */ /* 0x000fe20003fee4ff */
[----:B------:R-:W-:Y:S01]  /*1760*/  @!P5 IMAD.IADD R17, R17, 0x1, -R8 ;  /* 0x000000011111d824 */ /* 0x000fe200078e0a08 */
[----:B------:R-:W-:Y:S01]  /*1770*/  MOV R8, R5 ;  /* 0x0000000500087202 */ /* 0x000fe20000000f00 */
[----:B------:R-:W-:Y:S01]  /*1780*/  IMAD R4, R9, UR6, R4 ;  /* 0x0000000609047c24 */ /* 0x000fe2000f8e0204 */
[----:B------:R-:W-:Y:S01]  /*1790*/  SEL R5, R23, R13, !P0 ;  /* 0x0000000d17057207 */ /* 0x000fe20004000000 */
[----:B------:R-:W-:Y:S01]  /*17a0*/  @!P6 IMAD.MOV R11, RZ, RZ, -R11 ;  /* 0x000000ffff0be224 */ /* 0x000fe200078e0a0b */
[----:B------:R-:W-:Y:S01]  /*17b0*/  UMOV UR6, 0xfffffffe ;  /* 0xfffffffe00067882 */ /* 0x000fe20000000000 */
[----:B------:R-:W-:-:S02]  /*17c0*/  @!P2 IMAD.MOV R15, RZ, RZ, -R15 ;  /* 0x000000ffff0fa224 */ /* 0x000fc400078e0a0f */
[----:B------:R-:W-:Y:S02]  /*17d0*/  @!P1 IADD3 R8, PT, PT, -R8, RZ, RZ ;  /* 0x000000ff08089210 */ /* 0x000fe40007ffe1ff */
[----:B------:R-:W-:Y:S01]  /*17e0*/  @!P3 IMAD.MOV R17, RZ, RZ, -R17 ;  /* 0x000000ffff11b224 */ /* 0x000fe200078e0a11 */
[C---:B------:R-:W-:Y:S02]  /*17f0*/  SEL R6, R23.reuse, R11, !P0 ;  /* 0x0000000b17067207 */ /* 0x040fe40004000000 */
[C---:B------:R-:W-:Y:S02]  /*1800*/  SEL R7, R23.reuse, R8, !P0 ;  /* 0x0000000817077207 */ /* 0x040fe40004000000 */
[C---:B------:R-:W-:Y:S02]  /*1810*/  SEL R22, R23.reuse, R15, !P0 ;  /* 0x0000000f17167207 */ /* 0x040fe40004000000 */
[----:B------:R-:W-:-:S07]  /*1820*/  SEL R23, R23, R17, !P0 ;  /* 0x0000001117177207 */ /* 0x000fce0004000000 */
.L_x_7:
[----:B012---:R-:W0:Y:S08]  /*1830*/  LDC.64 R8, c[0x0][0x398] ;  /* 0x0000e600ff087b82 */ /* 0x007e300000000a00 */
[----:B------:R-:W1:Y:S01]  /*1840*/  LDC R27, c[0x0][0x380] ;  /* 0x0000e000ff1b7b82 */ /* 0x000e620000000800 */
[----:B0-----:R-:W2:Y:S04]  /*1850*/  LDG.E.64 R10, desc[UR8][R8.64] ;  /* 0x00000008080a7981 */ /* 0x001ea8000c1e1b00 */
[----:B------:R-:W3:Y:S01]  /*1860*/  LDG.E.64 R16, desc[UR8][R8.64+0x8] ;  /* 0x0000080808107981 */ /* 0x000ee2000c1e1b00 */
[----:B------:R-:W-:-:S02]  /*1870*/  IADD3 R12, PT, PT, R3, -0x4, RZ ;  /* 0xfffffffc030c7810 */ /* 0x000fc40007ffe0ff */
[----:B-1----:R-:W-:Y:S01]  /*1880*/  IABS R18, R27 ;  /* 0x0000001b00127213 */ /* 0x002fe20000000000 */
[----:B------:R-:W4:Y:S01]  /*1890*/  LDG.E.64 R14, desc[UR8][R8.64+0x10] ;  /* 0x00001008080e7981 */ /* 0x000f22000c1e1b00 */
[----:B------:R-:W-:Y:S02]  /*18a0*/  IABS R21, R12 ;  /* 0x0000000c00157213 */ /* 0x000fe40000000000 */
[----:B------:R-:W0:Y:S08]  /*18b0*/  I2F.RP R19, R18 ;  /* 0x0000001200137306 */ /* 0x000e300000209400 */
[----:B0-----:R-:W0:Y:S01]  /*18c0*/  MUFU.RCP R19, R19 ;  /* 0x0000001300137308 */ /* 0x001e220000001000 */
[----:B------:R-:W-:-:S04]  /*18d0*/  IMAD.HI.U32 R2, R2, R21, RZ ;  /* 0x0000001502027227 */ /* 0x000fc800078e00ff */
[----:B0-----:R-:W-:-:S06]  /*18e0*/  VIADD R13, R19, 0xffffffe ;  /* 0x0ffffffe130d7836 */ /* 0x001fcc0000000000 */
[----:B------:R-:W0:Y:S01]  /*18f0*/  F2I.FTZ.U32.TRUNC.NTZ R13, R13 ;  /* 0x0000000d000d7305 */ /* 0x000e22000021f000 */
[----:B------:R-:W-:Y:S01]  /*1900*/  IMAD.MOV R2, RZ, RZ, -R2 ;  /* 0x000000ffff027224 */ /* 0x000fe200078e0a02 */
[----:B------:R-:W-:-:S03]  /*1910*/  ISETP.GE.AND P1, PT, R12, RZ, PT ;  /* 0x000000ff0c00720c */ /* 0x000fc60003f26270 */
[----:B------:R-:W-:Y:S02]  /*1920*/  IMAD R21, R18, R2, R21 ;  /* 0x0000000212157224 */ /* 0x000fe400078e0215 */
[----:B------:R-:W-:-:S03]  /*1930*/  HFMA2 R12, -RZ, RZ, 0, 0 ;  /* 0x00000000ff0c7431 */ /* 0x000fc600000001ff */
[----:B------:R-:W-:Y:S02]  /*1940*/  ISETP.GT.U32.AND P0, PT, R0, R21, PT ;  /* 0x000000150000720c */ /* 0x000fe40003f04070 */
[----:B0-----:R-:W-:-:S05]  /*1950*/  IADD3 R25, PT, PT, RZ, -R13, RZ ;  /* 0x8000000dff197210 */ /* 0x001fca0007ffe0ff */
[----:B------:R-:W-:-:S04]  /*1960*/  IMAD R25, R25, R18, RZ ;  /* 0x0000001219197224 */ /* 0x000fc800078e02ff */
[----:B------:R-:W-:Y:S02]  /*1970*/  IMAD.HI.U32 R2, R13, R25, R12 ;  /* 0x000000190d027227 */ /* 0x000fe400078e000c */
[----:B------:R-:W5:Y:S02]  /*1980*/  LDG.E.64 R12, desc[UR8][R8.64+0x18] ;  /* 0x00001808080c7981 */ /* 0x000f64000c1e1b00 */
[----:B------:R-:W-:Y:S02]  /*1990*/  @!P0 IMAD.IADD R21, R21, 0x1, -R18 ;  /* 0x0000000115158824 */ /* 0x000fe400078e0a12 */
[----:B------:R-:W-:Y:S01]  /*19a0*/  VIADD R19, R3, 0xfffffffd ;  /* 0xfffffffd03137836 */ /* 0x000fe20000000000 */
[----:B------:R-:W0:Y:S02]  /*19b0*/  S2UR UR5, SR_CgaCtaId ;  /* 0x00000000000579c3 */ /* 0x000e240000008800 */
[----:B------:R-:W-:Y:S02]  /*19c0*/  ISETP.GT.U32.AND P0, PT, R0, R21, PT ;  /* 0x000000150000720c */ /* 0x000fe40003f04070 */
[----:B------:R-:W-:-:S05]  /*19d0*/  IABS R29, R19 ;  /* 0x00000013001d7213 */ /* 0x000fca0000000000 */
[----:B------:R-:W-:-:S04]  /*19e0*/  IMAD.HI.U32 R0, R2, R29, RZ ;  /* 0x0000001d02007227 */ /* 0x000fc800078e00ff */
[----:B------:R-:W-:Y:S02]  /*19f0*/  IMAD.MOV R0, RZ, RZ, -R0 ;  /* 0x000000ffff007224 */ /* 0x000fe400078e0a00 */
[--C-:B------:R-:W-:Y:S02]  /*1a00*/  @!P0 IMAD.IADD R21, R21, 0x1, -R18.reuse ;  /* 0x0000000115158824 */ /* 0x100fe400078e0a12 */
[----:B------:R-:W-:Y:S01]  /*1a10*/  IMAD R29, R18, R0, R29 ;  /* 0x00000000121d7224 */ /* 0x000fe200078e021d */
[----:B------:R-:W-:Y:S01]  /*1a20*/  ISETP.NE.AND P0, PT, R27, RZ, PT ;  /* 0x000000ff1b00720c */ /* 0x000fe20003f05270 */
[----:B------:R-:W-:Y:S01]  /*1a30*/  IMAD.MOV.U32 R0, RZ, RZ, R18 ;  /* 0x000000ffff007224 */ /* 0x000fe200078e0012 */
[----:B------:R-:W-:Y:S02]  /*1a40*/  @!P1 IADD3 R21, PT, PT, -R21, RZ, RZ ;  /* 0x000000ff15159210 */ /* 0x000fe40007ffe1ff */
[----:B------:R-:W-:Y:S02]  /*1a50*/  LOP3.LUT R28, RZ, R27, RZ, 0x33, !PT ;  /* 0x0000001bff1c7212 */ /* 0x000fe400078e33ff */
[----:B------:R-:W-:-:S02]  /*1a60*/  ISETP.GT.U32.AND P1, PT, R0, R29, PT ;  /* 0x0000001d0000720c */ /* 0x000fc40003f24070 */
[----:B------:R-:W-:Y:S01]  /*1a70*/  SEL R25, R28, R21, !P0 ;  /* 0x000000151c197207 */ /* 0x000fe20004000000 */
[----:B------:R-:W-:Y:S02]  /*1a80*/  UMOV UR4, 0x400 ;  /* 0x0000040000047882 */ /* 0x000fe40000000000 */
[----:B0-----:R-:W-:Y:S02]  /*1a90*/  ULEA UR4, UR5, UR4, 0x18 ;  /* 0x0000000405047291 */ /* 0x001fe4000f8ec0ff */
[----:B------:R-:W-:-:S05]  /*1aa0*/  IMAD R20, R6, R27, R25 ;  /* 0x0000001b06147224 */ /* 0x000fca00078e0219 */
[----:B------:R-:W-:Y:S01]  /*1ab0*/  LEA R26, R20, UR4, 0x3 ;  /* 0x00000004141a7c11 */ /* 0x000fe2000f8e18ff */
[----:B------:R-:W-:-:S04]  /*1ac0*/  @!P1 IMAD.IADD R29, R29, 0x1, -R18 ;  /* 0x000000011d1d9824 */ /* 0x000fc800078e0a12 */
[----:B------:R-:W2:Y:S01]  /*1ad0*/  LDS.64 R20, [R26] ;  /* 0x000000001a147984 */ /* 0x000ea20000000a00 */
[----:B------:R-:W-:Y:S02]  /*1ae0*/  ISETP.GT.U32.AND P1, PT, R0, R29, PT ;  /* 0x0000001d0000720c */ /* 0x000fe40003f24070 */
[----:B------:R-:W-:-:S11]  /*1af0*/  ISETP.GE.AND P2, PT, R19, RZ, PT ;  /* 0x000000ff1300720c */ /* 0x000fd60003f46270 */
[----:B------:R-:W-:-:S05]  /*1b00*/  @!P1 IADD3 R29, PT, PT, R29, -R18, RZ ;  /* 0x800000121d1d9210 */ /* 0x000fca0007ffe0ff */
[----:B------:R-:W-:-:S05]  /*1b10*/  @!P2 IMAD.MOV R29, RZ, RZ, -R29 ;  /* 0x000000ffff1da224 */ /* 0x000fca00078e0a1d */
[----:B------:R-:W-:-:S05]  /*1b20*/  SEL R24, R28, R29, !P0 ;  /* 0x0000001d1c187207 */ /* 0x000fca0004000000 */
[----:B------:R-:W-:-:S05]  /*1b30*/  IMAD R19, R6, R27, R24 ;  /* 0x0000001b06137224 */ /* 0x000fca00078e0218 */
[----:B------:R-:W-:Y:S01]  /*1b40*/  LEA R19, R19, UR4, 0x3 ;  /* 0x0000000413137c11 */ /* 0x000fe2000f8e18ff */
[----:B--2---:R-:W-:-:S04]  /*1b50*/  DFMA R10, R20, R10, RZ ;  /* 0x0000000a140a722b */ /* 0x004fc800000000ff */
[----:B------:R-:W3:Y:S04]  /*1b60*/  LDS.64 R20, [R19] ;  /* 0x0000000013147984 */ /* 0x000ee80000000a00 */
[----:B---3--:R-:W-:Y:S01]  /*1b70*/  DFMA R10, R20, R16, R10 ;  /* 0x00000010140a722b */ /* 0x008fe2000000000a */
[----:B------:R-:W-:-:S05]  /*1b80*/  VIADD R16, R3, 0xfffffffe ;  /* 0xfffffffe03107836 */ /* 0x000fca0000000000 */
[----:B------:R-:W-:-:S05]  /*1b90*/  IABS R21, R16 ;  /* 0x0000001000157213 */ /* 0x000fca0000000000 */
[----:B------:R-:W-:-:S05]  /*1ba0*/  IMAD.HI.U32 R17, R2, R21, RZ ;  /* 0x0000001502117227 */ /* 0x000fca00078e00ff */
[----:B------:R-:W-:-:S05]  /*1bb0*/  IADD3 R17, PT, PT, -R17, RZ, RZ ;  /* 0x000000ff11117210 */ /* 0x000fca0007ffe1ff */
[----:B------:R-:W-:-:S05]  /*1bc0*/  IMAD R17, R18, R17, R21 ;  /* 0x0000001112117224 */ /* 0x000fca00078e0215 */
[----:B------:R-:W-:Y:S02]  /*1bd0*/  ISETP.GT.U32.AND P1, PT, R0, R17, PT ;  /* 0x000000110000720c */ /* 0x000fe40003f24070 */
[----:B------:R-:W-:-:S11]  /*1be0*/  ISETP.GE.AND P2, PT, R16, RZ, PT ;  /* 0x000000ff1000720c */ /* 0x000fd60003f46270 */
[----:B------:R-:W-:-:S05]  /*1bf0*/  @!P1 IMAD.IADD R17, R17, 0x1, -R18 ;  /* 0x0000000111119824 */ /* 0x000fca00078e0a12 */
[----:B------:R-:W-:Y:S01]  /*1c00*/  ISETP.GT.U32.AND P1, PT, R0, R17, PT ;  /* 0x000000110000720c */ /* 0x000fe20003f24070 */
[----:B------:R-:W-:-:S05]  /*1c10*/  VIADD R20, R3, 0xffffffff ;  /* 0xffffffff03147836 */ /* 0x000fca0000000000 */
[----:B------:R-:W-:-:S07]  /*1c20*/  IABS R21, R20 ;  /* 0x0000001400157213 */ /* 0x000fce0000000000 */
[----:B------:R-:W-:Y:S01]  /*1c30*/  @!P1 IADD3 R17, PT, PT, R17, -R18, RZ ;  /* 0x8000001211119210 */ /* 0x000fe20007ffe0ff */
[----:B------:R-:W-:-:S04]  /*1c40*/  IMAD.HI.U32 R16, R2, R21, RZ ;  /* 0x0000001502107227 */ /* 0x000fc800078e00ff */
[----:B------:R-:W-:Y:S02]  /*1c50*/  @!P2 IMAD.MOV R17, RZ, RZ, -R17 ;  /* 0x000000ffff11a224 */ /* 0x000fe400078e0a11 */
[----:B------:R-:W-:-:S03]  /*1c60*/  IMAD.MOV R16, RZ, RZ, -R16 ;  /* 0x000000ffff107224 */ /* 0x000fc600078e0a10 */
[----:B------:R-:W-:Y:S01]  /*1c70*/  SEL R29, R28, R17, !P0 ;  /* 0x000000111c1d7207 */ /* 0x000fe20004000000 */
[----:B------:R-:W-:-:S04]  /*1c80*/  IMAD R21, R18, R16, R21 ;  /* 0x0000001012157224 */ /* 0x000fc800078e0215 */
[----:B------:R-:W-:Y:S01]  /*1c90*/  IMAD R16, R6, R27, R29 ;  /* 0x0000001b06107224 */ /* 0x000fe200078e021d */
[----:B------:R-:W-:-:S04]  /*1ca0*/  ISETP.GT.U32.AND P1, PT, R0, R21, PT ;  /* 0x000000150000720c */ /* 0x000fc80003f24070 */
[----:B------:R-:W-:-:S05]  /*1cb0*/  LEA R19, R16, UR4, 0x3 ;  /* 0x0000000410137c11 */ /* 0x000fca000f8e18ff */
[----:B------:R-:W4:Y:S04]  /*1cc0*/  LDS.64 R16, [R19] ;  /* 0x0000000013107984 */ /* 0x000f280000000a00 */
[----:B------:R-:W-:-:S04]  /*1cd0*/  @!P1 IADD3 R21, PT, PT, R21, -R18, RZ ;  /* 0x8000001215159210 */ /* 0x000fc80007ffe0ff */
[----:B------:R-:W-:Y:S02]  /*1ce0*/  ISETP.GT.U32.AND P1, PT, R0, R21, PT ;  /* 0x000000150000720c */ /* 0x000fe40003f24070 */
[----:B------:R-:W-:-:S11]  /*1cf0*/  ISETP.GE.AND P2, PT, R20, RZ, PT ;  /* 0x000000ff1400720c */ /* 0x000fd60003f46270 */
[----:B------:R-:W-:-:S04]  /*1d00*/  @!P1 IMAD.IADD R21, R21, 0x1, -R18 ;  /* 0x0000000115159824 */ /* 0x000fc800078e0a12 */
[----:B------:R-:W-:-:S05]  /*1d10*/  @!P2 IMAD.MOV R21, RZ, RZ, -R21 ;  /* 0x000000ffff15a224 */ /* 0x000fca00078e0a15 */
[----:B------:R-:W-:Y:S01]  /*1d20*/  SEL R26, R28, R21, !P0 ;  /* 0x000000151c1a7207 */ /* 0x000fe20004000000 */
[----:B----4-:R-:W-:-:S04]  /*1d30*/  DFMA R10, R16, R14, R10 ;  /* 0x0000000e100a722b */ /* 0x010fc8000000000a */
[----:B------:R-:W-:Y:S01]  /*1d40*/  IMAD R14, R6, R27, R26 ;  /* 0x0000001b060e7224 */ /* 0x000fe200078e021a */
[----:B------:R-:W2:Y:S04]  /*1d50*/  LDG.E.64 R16, desc[UR8][R8.64+0x20] ;  /* 0x0000200808107981 */ /* 0x000ea8000c1e1b00 */
[----:B------:R-:W-:-:S05]  /*1d60*/  LEA R20, R14, UR4, 0x3 ;  /* 0x000000040e147c11 */ /* 0x000fca000f8e18ff */
[----:B------:R-:W5:Y:S01]  /*1d70*/  LDS.64 R14, [R20] ;  /* 0x00000000140e7984 */ /* 0x000f620000000a00 */
[----:B------:R-:W-:Y:S01]  /*1d80*/  IABS R19, R3 ;  /* 0x0000000300137213 */ /* 0x000fe20000000000 */
[----:B-----5:R-:W-:Y:S02]  /*1d90*/  DFMA R10, R14, R12, R10 ;  /* 0x0000000c0e0a722b */ /* 0x020fe4000000000a */
[----:B------:R-:W3:Y:S02]  /*1da0*/  LDG.E.64 R14, desc[UR8][R8.64+0x28] ;  /* 0x00002808080e7981 */ /* 0x000ee4000c1e1b00 */
[----:B------:R-:W-:-:S05]  /*1db0*/  IMAD.HI.U32 R12, R2, R19, RZ ;  /* 0x00000013020c7227 */ /* 0x000fca00078e00ff */
[----:B------:R-:W-:-:S05]  /*1dc0*/  IADD3 R12, PT, PT, -R12, RZ, RZ ;  /* 0x000000ff0c0c7210 */ /* 0x000fca0007ffe1ff */
[----:B------:R-:W-:Y:S02]  /*1dd0*/  IMAD R19, R18, R12, R19 ;  /* 0x0000000c12137224 */ /* 0x000fe400078e0213 */
[----:B------:R-:W4:Y:S03]  /*1de0*/  LDG.E.64 R12, desc[UR8][R8.64+0x30] ;  /* 0x00003008080c7981 */ /* 0x000f26000c1e1b00 */
[----:B------:R-:W-:-:S13]  /*1df0*/  ISETP.GT.U32.AND P1, PT, R0, R19, PT ;  /* 0x000000130000720c */ /* 0x000fda0003f24070 */
[----:B------:R-:W-:-:S05]  /*1e00*/  @!P1 IMAD.IADD R19, R19, 0x1, -R18 ;  /* 0x0000000113139824 */ /* 0x000fca00078e0a12 */
[----:B------:R-:W-:-:S13]  /*1e10*/  ISETP.GT.U32.AND P1, PT, R0, R19, PT ;  /* 0x000000130000720c */ /* 0x000fda0003f24070 */
[----:B------:R-:W-:Y:S01]  /*1e20*/  @!P1 IMAD.IADD R19, R19, 0x1, -R18 ;  /* 0x0000000113139824 */ /* 0x000fe200078e0a12 */
[----:B------:R-:W-:-:S13]  /*1e30*/  ISETP.GE.AND P1, PT, R3, RZ, PT ;  /* 0x000000ff0300720c */ /* 0x000fda0003f26270 */
[----:B------:R-:W-:-:S04]  /*1e40*/  @!P1 IADD3 R19, PT, PT, -R19, RZ, RZ ;  /* 0x000000ff13139210 */ /* 0x000fc80007ffe1ff */
[----:B------:R-:W-:Y:S02]  /*1e50*/  SEL R28, R28, R19, !P0 ;  /* 0x000000131c1c7207 */ /* 0x000fe40004000000 */
[----:B------:R-:W5:Y:S03]  /*1e60*/  LDG.E.64 R18, desc[UR8][R8.64+0x38] ;  /* 0x0000380808127981 */ /* 0x000f66000c1e1b00 */
[----:B------:R-:W-:-:S05]  /*1e70*/  IMAD R20, R6, R27, R28 ;  /* 0x0000001b06147224 */ /* 0x000fca00078e021c */
[----:B------:R-:W-:-:S06]  /*1e80*/  LEA R20, R20, UR4, 0x3 ;  /* 0x0000000414147c11 */ /* 0x000fcc000f8e18ff */
[----:B------:R-:W2:Y:S02]  /*1e90*/  LDS.64 R20, [R20] ;  /* 0x0000000014147984 */ /* 0x000ea40000000a00 */
[----:B--2---:R-:W-:Y:S01]  /*1ea0*/  DFMA R16, R20, R16, R10 ;  /* 0x000000101410722b */ /* 0x004fe2000000000a */
[----:B------:R-:W-:-:S05]  /*1eb0*/  IMAD R10, R7, R27, R25 ;  /* 0x0000001b070a7224 */ /* 0x000fca00078e0219 */
[----:B------:R-:W-:-:S05]  /*1ec0*/  LEA R21, R10, UR4, 0x3 ;  /* 0x000000040a157c11 */ /* 0x000fca000f8e18ff */
[----:B------:R0:W3:Y:S04]  /*1ed0*/  LDS.64 R10, [R21] ;  /* 0x00000000150a7984 */ /* 0x0000e80000000a00 */
[----:B0-----:R-:W2:Y:S01]  /*1ee0*/  LDG.E.64 R20, desc[UR8][R8.64+0x58] ;  /* 0x0000580808147981 */ /* 0x001ea2000c1e1b00 */
[----:B---3--:R-:W-:Y:S01]  /*1ef0*/  DFMA R14, R10, R14, R16 ;  /* 0x0000000e0a0e722b */ /* 0x008fe20000000010 */
[----:B------:R-:W-:-:S05]  /*1f00*/  IMAD R10, R7, R27, R24 ;  /* 0x0000001b070a7224 */ /* 0x000fca00078e0218 */
[----:B------:R-:W-:-:S05]  /*1f10*/  LEA R16, R10, UR4, 0x3 ;  /* 0x000000040a107c11 */ /* 0x000fca000f8e18ff */
[----:B------:R-:W4:Y:S02]  /*1f20*/  LDS.64 R10, [R16] ;  /* 0x00000000100a7984 */ /* 0x000f240000000a00 */
[----:B----4-:R-:W-:Y:S01]  /*1f30*/  DFMA R12, R10, R12, R14 ;  /* 0x0000000c0a0c722b */ /* 0x010fe2000000000e */
[----:B------:R-:W-:Y:S01]  /*1f40*/  IMAD R10, R7, R27, R29 ;  /* 0x0000001b070a7224 */ /* 0x000fe200078e021d */
[----:B------:R-:W3:Y:S04]  /*1f50*/  LDG.E.64 R14, desc[UR8][R8.64+0x40] ;  /* 0x00004008080e7981 */ /* 0x000ee8000c1e1b00 */
[----:B------:R-:W-:-:S06]  /*1f60*/  LEA R10, R10, UR4, 0x3 ;  /* 0x000000040a0a7c11 */ /* 0x000fcc000f8e18ff */
[----:B------:R-:W5:Y:S02]  /*1f70*/  LDS.64 R10, [R10] ;  /* 0x000000000a0a7984 */ /* 0x000f640000000a00 */
[----:B-----5:R-:W-:Y:S02]  /*1f80*/  DFMA R18, R10, R18, R12 ;  /* 0x000000120a12722b */ /* 0x020fe4000000000c */
[----:B------:R-:W4:Y:S04]  /*1f90*/  LDG.E.64 R12, desc[UR8][R8.64+0x48] ;  /* 0x00004808080c7981 */ /* 0x000f28000c1e1b00 */
[----:B------:R-:W5:Y:S01]  /*1fa0*/  LDG.E.64 R10, desc[UR8][R8.64+0x50] ;  /* 0x00005008080a7981 */ /* 0x000f62000c1e1b00 */
[----:B------:R-:W-:-:S05]  /*1fb0*/  IMAD R17, R7, R27, R26 ;  /* 0x0000001b07117224 */ /* 0x000fca00078e021a */
[----:B------:R-:W-:-:S06]  /*1fc0*/  LEA R17, R17, UR4, 0x3 ;  /* 0x0000000411117c11 */ /* 0x000fcc000f8e18ff */
[----:B------:R-:W3:Y:S02]  /*1fd0*/  LDS.64 R16, [R17] ;  /* 0x0000000011107984 */ /* 0x000ee40000000a00 */
[----:B---3--:R-:W-:Y:S01]  /*1fe0*/  DFMA R16, R16, R14, R18 ;  /* 0x0000000e1010722b */ /* 0x008fe20000000012 */
[----:B------:R-:W-:-:S05]  /*1ff0*/  IMAD R14, R7, R27, R28 ;  /* 0x0000001b070e7224 */ /* 0x000fca00078e021c */
[----:B------:R-:W-:-:S05]  /*2000*/  LEA R18, R14, UR4, 0x3 ;  /* 0x000000040e127c11 */ /* 0x000fca000f8e18ff */
[----:B------:R-:W4:Y:S02]  /*2010*/  LDS.64 R14, [R18] ;  /* 0x00000000120e7984 */ /* 0x000f240000000a00 */
[----:B----4-:R-:W-:Y:S01]  /*2020*/  DFMA R14, R14, R12, R16 ;  /* 0x0000000c0e0e722b */ /* 0x010fe20000000010 */
[----:B------:R-:W-:Y:S01]  /*2030*/  IMAD R12, R5, R27, R25 ;  /* 0x0000001b050c7224 */ /* 0x000fe200078e0219 */
[----:B------:R-:W3:Y:S04]  /*2040*/  LDG.E.64 R16, desc[UR8][R8.64+0x68] ;  /* 0x0000680808107981 */ /* 0x000ee8000c1e1b00 */
[----:B------:R-:W-:-:S05]  /*2050*/  LEA R19, R12, UR4, 0x3 ;  /* 0x000000040c137c11 */ /* 0x000fca000f8e18ff */
[----:B------:R-:W5:Y:S02]  /*2060*/  LDS.64 R12, [R19] ;  /* 0x00000000130c7984 */ /* 0x000f640000000a00 */
[----:B-----5:R-:W-:Y:S01]  /*2070*/  DFMA R12, R12, R10, R14 ;  /* 0x0000000a0c0c722b */ /* 0x020fe2000000000e */
[----:B------:R-:W-:Y:S01]  /*2080*/  IMAD R10, R5, R27, R24 ;  /* 0x0000001b050a7224 */ /* 0x000fe200078e0218 */
[----:B------:R-:W4:Y:S04]  /*2090*/  LDG.E.64 R14, desc[UR8][R8.64+0x70] ;  /* 0x00007008080e7981 */ /* 0x000f28000c1e1b00 */
[----:B------:R-:W-:-:S06]  /*20a0*/  LEA R10, R10, UR4, 0x3 ;  /* 0x000000040a0a7c11 */ /* 0x000fcc000f8e18ff */
[----:B------:R-:W2:Y:S02]  /*20b0*/  LDS.64 R10, [R10] ;  /* 0x000000000a0a7984 */ /* 0x000ea40000000a00 */
[----:B--2---:R-:W-:Y:S02]  /*20c0*/  DFMA R20, R10, R20, R12 ;  /* 0x000000140a14722b */ /* 0x004fe4000000000c */
[----:B------:R-:W2:Y:S04]  /*20d0*/  LDG.E.64 R10, desc[UR8][R8.64+0x78] ;  /* 0x00007808080a7981 */ /* 0x000ea8000c1e1b00 */
        /* <DEDUP_REMOVED lines=12> */
[----:B------:R-:W2:Y:S02]  /*21a0*/  LDS.64 R16, [R21] ;  /* 0x0000000015107984 */ /* 0x000ea40000000a00 */
[----:B--2---:R-:W-:Y:S01]  /*21b0*/  DFMA R16, R16, R10, R14 ;  /* 0x0000000a1010722b */ /* 0x004fe2000000000e */
[----:B------:R-:W-:Y:S01]  /*21c0*/  IMAD R14, R22, R27, R24 ;  /* 0x0000001b160e7224 */ /* 0x000fe200078e0218 */
[----:B------:R-:W2:Y:S04]  /*21d0*/  LDG.E.64 R10, desc[UR8][R8.64+0x88] ;  /* 0x00008808080a7981 */ /* 0x000ea8000c1e1b00 */
[----:B------:R-:W-:-:S06]  /*21e0*/  LEA R14, R14, UR4, 0x3 ;  /* 0x000000040e0e7c11 */ /* 0x000fcc000f8e18ff */
[----:B------:R-:W5:Y:S02]  /*21f0*/  LDS.64 R14, [R14] ;  /* 0x000000000e0e7984 */ /* 0x000f640000000a00 */
[----:B-----5:R-:W-:Y:S02]  /*2200*/  DFMA R12, R14, R12, R16 ;  /* 0x0000000c0e0c722b */ /* 0x020fe40000000010 */
[----:B------:R-:W4:Y:S04]  /*2210*/  LDG.E.64 R14, desc[UR8][R8.64+0x90] ;  /* 0x00009008080e7981 */ /* 0x000f28000c1e1b00 */
[----:B------:R-:W5:Y:S01]  /*2220*/  LDG.E.64 R16, desc[UR8][R8.64+0x98] ;  /* 0x0000980808107981 */ /* 0x000f62000c1e1b00 */
[----:B------:R-:W-:-:S05]  /*2230*/  IMAD R20, R22, R27, R29 ;  /* 0x0000001b16147224 */ /* 0x000fca00078e021d */
[----:B------:R-:W-:-:S06]  /*2240*/  LEA R20, R20, UR4, 0x3 ;  /* 0x0000000414147c11 */ /* 0x000fcc000f8e18ff */
[----:B------:R-:W2:Y:S01]  /*2250*/  LDS.64 R20, [R20] ;  /* 0x0000000014147984 */ /* 0x000ea20000000a00 */
[----:B------:R-:W-:-:S05]  /*2260*/  IMAD R25, R23, R27, R25 ;  /* 0x0000001b17197224 */ /* 0x000fca00078e0219 */
[----:B------:R-:W-:Y:S01]  /*2270*/  LEA R25, R25, UR4, 0x3 ;  /* 0x0000000419197c11 */ /* 0x000fe2000f8e18ff */
[----:B--2---:R-:W-:Y:S01]  /*2280*/  DFMA R12, R20, R10, R12 ;  /* 0x0000000a140c722b */ /* 0x004fe2000000000c */
[----:B------:R-:W-:-:S05]  /*2290*/  IMAD R10, R22, R27, R26 ;  /* 0x0000001b160a7224 */ /* 0x000fca00078e021a */
[----:B------:R-:W-:-:S05]  /*22a0*/  LEA R21, R10, UR4, 0x3 ;  /* 0x000000040a157c11 */ /* 0x000fca000f8e18ff */
[----:B------:R-:W4:Y:S02]  /*22b0*/  LDS.64 R10, [R21] ;  /* 0x00000000150a7984 */ /* 0x000f240000000a00 */
[----:B----4-:R-:W-:Y:S01]  /*22c0*/  DFMA R12, R10, R14, R12 ;  /* 0x0000000e0a0c722b */ /* 0x010fe2000000000c */
[----:B------:R-:W-:Y:S01]  /*22d0*/  IMAD R10, R22, R27, R28 ;  /* 0x0000001b160a7224 */ /* 0x000fe200078e021c */
[----:B------:R-:W-:Y:S04]  /*22e0*/  LDS.64 R14, [R25] ;  /* 0x00000000190e7984 */ /* 0x000fe80000000a00 */
[----:B------:R-:W-:-:S06]  /*22f0*/  LEA R10, R10, UR4, 0x3 ;  /* 0x000000040a0a7c11 */ /* 0x000fcc000f8e18ff */
[----:B------:R-:W5:Y:S02]  /*2300*/  LDS.64 R10, [R10] ;  /* 0x000000000a0a7984 */ /* 0x000f640000000a00 */
[----:B-----5:R-:W-:Y:S02]  /*2310*/  DFMA R16, R10, R16, R12 ;  /* 0x000000100a10722b */ /* 0x020fe4000000000c */
[----:B------:R-:W2:Y:S04]  /*2320*/  LDG.E.64 R10, desc[UR8][R8.64+0xa8] ;  /* 0x0000a808080a7981 */ /* 0x000ea8000c1e1b00 */
[----:B------:R-:W4:Y:S02]  /*2330*/  LDG.E.64 R12, desc[UR8][R8.64+0xb0] ;  /* 0x0000b008080c7981 */ /* 0x000f24000c1e1b00 */
[----:B---3--:R-:W-:-:S02]  /*2340*/  DFMA R16, R14, R18, R16 ;  /* 0x000000120e10722b */ /* 0x008fc40000000010 */
[----:B------:R-:W3:Y:S04]  /*2350*/  LDG.E.64 R14, desc[UR8][R8.64+0xb8] ;  /* 0x0000b808080e7981 */ /* 0x000ee8000c1e1b00 */
[----:B------:R0:W5:Y:S01]  /*2360*/  LDG.E.64 R18, desc[UR8][R8.64+0xc0] ;  /* 0x0000c00808127981 */ /* 0x000162000c1e1b00 */
[----:B------:R-:W-:-:S05]  /*2370*/  IMAD R24, R23, R27, R24 ;  /* 0x0000001b17187224 */ /* 0x000fca00078e0218 */
[----:B------:R-:W-:-:S05]  /*2380*/  LEA R24, R24, UR4, 0x3 ;  /* 0x0000000418187c11 */ /* 0x000fca000f8e18ff */
[----:B------:R-:W2:Y:S01]  /*2390*/  LDS.64 R20, [R24] ;  /* 0x0000000018147984 */ /* 0x000ea20000000a00 */
[CC--:B------:R-:W-:Y:S02]  /*23a0*/  IMAD R29, R23.reuse, R27.reuse, R29 ;  /* 0x0000001b171d7224 */ /* 0x0c0fe400078e021d */
[----:B------:R-:W-:-:S03]  /*23b0*/  IMAD R26, R23, R27, R26 ;  /* 0x0000001b171a7224 */ /* 0x000fc600078e021a */
[----:B------:R-:W-:Y:S01]  /*23c0*/  LEA R29, R29, UR4, 0x3 ;  /* 0x000000041d1d7c11 */ /* 0x000fe2000f8e18ff */
[----:B------:R-:W-:-:S05]  /*23d0*/  IMAD R27, R23, R27, R28 ;  /* 0x0000001b171b7224 */ /* 0x000fca00078e021c */
[----:B------:R-:W-:-:S05]  /*23e0*/  LEA R27, R27, UR4, 0x3 ;  /* 0x000000041b1b7c11 */ /* 0x000fca000f8e18ff */
[----:B0-----:R-:W-:Y:S01]  /*23f0*/  LDS.64 R8, [R27] ;  /* 0x000000001b087984 */ /* 0x001fe20000000a00 */
[----:B------:R-:W-:Y:S01]  /*2400*/  UMOV UR5, 0x3f1a36e2 ;  /* 0x3f1a36e200057882 */ /* 0x000fe20000000000 */
[----:B------:R-:W-:Y:S01]  /*2410*/  UIADD3 UR6, UPT, UPT, UR6, 0x1, URZ ;  /* 0x0000000106067890 */ /* 0x000fe2000fffe0ff */
[----:B------:R-:W-:Y:S03]  /*2420*/  BSSY.RECONVERGENT B0, `(.L_x_5) ;  /* 0x000001a000007945 */ /* 0x000fe60003800200 */
[----:B------:R-:W-:Y:S01]  /*2430*/  UISETP.NE.AND UP0, UPT, UR6, 0x9, UPT ;  /* 0x000000090600788c */ /* 0x000fe2000bf05270 */
[----:B--2---:R-:W-:Y:S01]  /*2440*/  DFMA R10, R20, R10, R16 ;  /* 0x0000000a140a722b */ /* 0x004fe20000000010 */
[----:B------:R-:W4:Y:S01]  /*2450*/  LDS.64 R16, [R29] ;  /* 0x000000001d107984 */ /* 0x000f220000000a00 */
[----:B------:R-:W-:-:S06]  /*2460*/  LEA R20, R26, UR4, 0x3 ;  /* 0x000000041a147c11 */ /* 0x000fcc000f8e18ff */
[----:B------:R-:W3:Y:S01]  /*2470*/  LDS.64 R20, [R20] ;  /* 0x0000000014147984 */ /* 0x000ee20000000a00 */
[----:B------:R-:W-:Y:S01]  /*2480*/  UMOV UR4, 0xeb1c432d ;  /* 0xeb1c432d00047882 */ /* 0x000fe20000000000 */
[----:B----4-:R-:W-:Y:S01]  /*2490*/  DFMA R10, R16, R12, R10 ;  /* 0x0000000c100a722b */ /* 0x010fe2000000000a */
[----:B------:R-:W0:Y:S07]  /*24a0*/  LDC.64 R12, c[0x0][0x390] ;  /* 0x0000e400ff0c7b82 */ /* 0x000e2e0000000a00 */
[----:B---3--:R-:W-:-:S08]  /*24b0*/  DFMA R10, R20, R14, R10 ;  /* 0x0000000e140a722b */ /* 0x008fd0000000000a */
[----:B-----5:R-:W-:-:S08]  /*24c0*/  DFMA R10, R8, R18, R10 ;  /* 0x00000012080a722b */ /* 0x020fd0000000000a */
[----:B------:R-:W-:Y:S01]  /*24d0*/  DSETP.GT.AND P0, PT, R10, UR4, PT ;  /* 0x000000040a007e2a */ /* 0x000fe2000bf04000 */
[----:B0-----:R-:W-:-:S13]  /*24e0*/  IMAD.WIDE R8, R4, 0x4, R12 ;  /* 0x0000000404087825 */ /* 0x001fda00078e020c */
[----:B------:R-:W-:-:S05]  /*24f0*/  @P0 IMAD.MOV.U32 R13, RZ, RZ, 0x1 ;  /* 0x00000001ff0d0424 */ /* 0x000fca00078e00ff */
[----:B------:R0:W-:Y:S01]  /*2500*/  @P0 STG.E desc[UR8][R8.64], R13 ;  /* 0x0000000d08000986 */ /* 0x0001e2000c101908 */
[----:B------:R-:W-:Y:S05]  /*2510*/  @P0 BRA `(.L_x_6) ;  /* 0x0000000000280947 */ /* 0x000fea0003800000 */
[----:B------:R-:W-:Y:S01]  /*2520*/  UMOV UR4, 0xeb1c432d ;  /* 0xeb1c432d00047882 */ /* 0x000fe20000000000 */
[----:B------:R-:W-:Y:S02]  /*2530*/  UMOV UR5, 0x3f1a36e2 ;  /* 0x3f1a36e200057882 */ /* 0x000fe40000000000 */
[----:B------:R-:W-:-:S14]  /*2540*/  DSETP.GEU.AND P0, PT, R10, -UR4, PT ;  /* 0x800000040a007e2a */ /* 0x000fdc000bf0e000 */
[----:B------:R-:W-:-:S05]  /*2550*/  @!P0 IMAD.MOV.U32 R11, RZ, RZ, -0x1 ;  /* 0xffffffffff0b8424 */ /* 0x000fca00078e00ff */
[----:B------:R1:W-:Y:S01]  /*2560*/  @!P0 STG.E desc[UR8][R8.64], R11 ;  /* 0x0000000b08008986 */ /* 0x0003e2000c101908 */
[----:B------:R-:W-:Y:S05]  /*2570*/  @!P0 BRA `(.L_x_6) ;  /* 0x0000000000108947 */ /* 0x000fea0003800000 */
[----:B-1----:R-:W1:Y:S02]  /*2580*/  LDC.64 R10, c[0x0][0x388] ;  /* 0x0000e200ff0a7b82 */ /* 0x002e640000000a00 */
[----:B-1----:R-:W-:-:S06]  /*2590*/  IMAD.WIDE R10, R4, 0x4, R10 ;  /* 0x00000004040a7825 */ /* 0x002fcc00078e020a */
[----:B------:R-:W2:Y:S04]  /*25a0*/  LDG.E R11, desc[UR8][R10.64] ;  /* 0x000000080a0b7981 */ /* 0x000ea8000c1e1900 */
[----:B--2---:R2:W-:Y:S02]  /*25b0*/  STG.E desc[UR8][R8.64], R11 ;  /* 0x0000000b08007986 */ /* 0x0045e4000c101908 */
.L_x_6:
[----:B------:R-:W-:Y:S05]  /*25c0*/  BSYNC.RECONVERGENT B0 ;  /* 0x0000000000007941 */ /* 0x000fea0003800200 */
.L_x_5:
[----:B------:R-:W-:Y:S01]  /*25d0*/  IADD3 R3, PT, PT, R3, 0x1, RZ ;  /* 0x0000000103037810 */ /* 0x000fe20007ffe0ff */
[----:B------:R-:W-:Y:S01]  /*25e0*/  VIADD R4, R4, 0x1 ;  /* 0x0000000104047836 */ /* 0x000fe20000000000 */
[----:B------:R-:W-:Y:S06]  /*25f0*/  BRA.U UP0, `(.L_x_7) ;  /* 0xfffffff1008c7547 */ /* 0x000fec000b83ffff */
[----:B------:R-:W-:Y:S05]  /*2600*/  EXIT ;  /* 0x000000000000794d */ /* 0x000fea0003800000 */
.L_x_8:
[----:B------:R-:W-:-:S00]  /*2610*/  BRA `(.L_x_8) ;  /* 0xfffffffc00fc7947 */ /* 0x000fc0000383ffff */
[----:B------:R-:W-:-:S00]  /*2620*/  NOP ;  /* 0x0000000000007918 */ /* 0x000fc00000000000 */
        /* <DEDUP_REMOVED lines=13> */
.L_x_9:


//--------------------- .nv.shared._Z11calc_momentiPiS_Pd --------------------------
	.section	.nv.shared._Z11calc_momentiPiS_Pd,"aw",@nobits
	.sectionflags	@""
	.align	8
.nv.shared._Z11calc_momentiPiS_Pd:
	.zero		21704


//--------------------- .nv.shared.reserved.0     --------------------------
	.section	.nv.shared.reserved.0,"aw",@nobits
	.weak		__nv_reservedSMEM_offset_0_alias
	.size		__nv_reservedSMEM_offset_0_alias, 0, 64
	.other		__nv_reservedSMEM_offset_0_alias,@"STO_CUDA_RESERVED_SHARED STV_DEFAULT"
__nv_reservedSMEM_offset_0_alias:
	.zero		0
	.zero		64


//--------------------- .nv.constant0._Z11calc_momentiPiS_Pd --------------------------
	.section	.nv.constant0._Z11calc_momentiPiS_Pd,"a",@progbits
	.sectionflags	@""
	.align	4
.nv.constant0._Z11calc_momentiPiS_Pd:
	.zero		928


//--------------------- SYMBOLS --------------------------

	.type		.nv.reservedSmem.offset0,@object
	.size		.nv.reservedSmem.offset0,0x4
	.type		.nv.reservedSmem.cap,@object
	.size		.nv.reservedSmem.cap,0x4
